//
// Generated by NVIDIA NVVM Compiler
//
// Compiler Build ID: CL-36424714
// Cuda compilation tools, release 13.0, V13.0.88
// Based on NVVM 20.0.0
//

.version 9.0
.target sm_100
.address_size 64

	// .globl	_Z4HAddPK6__halfS1_PS_
.extern .func  (.param .b32 func_retval0) vprintf
(
	.param .b64 vprintf_param_0,
	.param .b64 vprintf_param_1
)
;
// _ZZ4SAddPKfS0_PfE5a_tmp has been demoted
// _ZZ4SAddPKfS0_PfE5b_tmp has been demoted
// _ZZ6m8nnk4PK6__halfS1_PS_E6a_smem has been demoted
// _ZZ6m8nnk4PK6__halfS1_PS_E6b_smem has been demoted
.global .align 1 .b8 $str[33] = {84, 105, 100, 58, 32, 37, 100, 44, 32, 86, 97, 108, 117, 101, 58, 32, 37, 102, 44, 32, 37, 102, 44, 32, 37, 102, 44, 32, 32, 37, 102, 10};

.visible .entry _Z4HAddPK6__halfS1_PS_(
	.param .u64 .ptr .align 1 _Z4HAddPK6__halfS1_PS__param_0,
	.param .u64 .ptr .align 1 _Z4HAddPK6__halfS1_PS__param_1,
	.param .u64 .ptr .align 1 _Z4HAddPK6__halfS1_PS__param_2
)
{
	.reg .b16 	%rs<4>;
	.reg .b32 	%r<5>;
	.reg .b64 	%rd<11>;

	ld.param.u64 	%rd1, [_Z4HAddPK6__halfS1_PS__param_0];
	ld.param.u64 	%rd2, [_Z4HAddPK6__halfS1_PS__param_1];
	ld.param.u64 	%rd3, [_Z4HAddPK6__halfS1_PS__param_2];
	cvta.to.global.u64 	%rd4, %rd3;
	cvta.to.global.u64 	%rd5, %rd2;
	cvta.to.global.u64 	%rd6, %rd1;
	mov.u32 	%r1, %tid.x;
	mov.u32 	%r2, %ctaid.x;
	mov.u32 	%r3, %ntid.x;
	mad.lo.s32 	%r4, %r2, %r3, %r1;
	mul.wide.s32 	%rd7, %r4, 2;
	add.s64 	%rd8, %rd6, %rd7;
	add.s64 	%rd9, %rd5, %rd7;
	ld.global.nc.u16 	%rs2, [%rd8];
	ld.global.nc.u16 	%rs3, [%rd9];
	// begin inline asm
	{add.f16 %rs1,%rs2,%rs3;
}
	// end inline asm
	add.s64 	%rd10, %rd4, %rd7;
	st.global.u16 	[%rd10], %rs1;
	ret;

}
	// .globl	_Z4SAddPKfS0_Pf
.visible .entry _Z4SAddPKfS0_Pf(
	.param .u64 .ptr .align 1 _Z4SAddPKfS0_Pf_param_0,
	.param .u64 .ptr .align 1 _Z4SAddPKfS0_Pf_param_1,
	.param .u64 .ptr .align 1 _Z4SAddPKfS0_Pf_param_2
)
{
	.reg .b32 	%r<11>;
	.reg .b32 	%f<6>;
	.reg .b64 	%rd<11>;
	// demoted variable
	.shared .align 4 .b8 _ZZ4SAddPKfS0_PfE5a_tmp[128];
	// demoted variable
	.shared .align 4 .b8 _ZZ4SAddPKfS0_PfE5b_tmp[128];
	ld.param.u64 	%rd1, [_Z4SAddPKfS0_Pf_param_0];
	ld.param.u64 	%rd2, [_Z4SAddPKfS0_Pf_param_1];
	ld.param.u64 	%rd3, [_Z4SAddPKfS0_Pf_param_2];
	cvta.to.global.u64 	%rd4, %rd3;
	cvta.to.global.u64 	%rd5, %rd2;
	cvta.to.global.u64 	%rd6, %rd1;
	mov.u32 	%r1, %tid.x;
	mov.u32 	%r2, %ctaid.x;
	mov.u32 	%r3, %ntid.x;
	mad.lo.s32 	%r4, %r2, %r3, %r1;
	mul.wide.s32 	%rd7, %r4, 4;
	add.s64 	%rd8, %rd6, %rd7;
	ld.global.nc.f32 	%f1, [%rd8];
	shl.b32 	%r5, %r1, 2;
	and.b32  	%r6, %r5, 124;
	mov.u32 	%r7, _ZZ4SAddPKfS0_PfE5a_tmp;
	add.s32 	%r8, %r7, %r6;
	st.shared.f32 	[%r8], %f1;
	add.s64 	%rd9, %rd5, %rd7;
	ld.global.nc.f32 	%f2, [%rd9];
	mov.u32 	%r9, _ZZ4SAddPKfS0_PfE5b_tmp;
	add.s32 	%r10, %r9, %r6;
	st.shared.f32 	[%r10], %f2;
	bar.sync 	0;
	ld.shared.f32 	%f3, [%r8];
	ld.shared.f32 	%f4, [%r10];
	add.f32 	%f5, %f3, %f4;
	add.s64 	%rd10, %rd4, %rd7;
	st.global.f32 	[%rd10], %f5;
	ret;

}
	// .globl	_Z6m8nnk4PK6__halfS1_PS_
.visible .entry _Z6m8nnk4PK6__halfS1_PS_(
	.param .u64 .ptr .align 1 _Z6m8nnk4PK6__halfS1_PS__param_0,
	.param .u64 .ptr .align 1 _Z6m8nnk4PK6__halfS1_PS__param_1,
	.param .u64 .ptr .align 1 _Z6m8nnk4PK6__halfS1_PS__param_2
)
{
	.local .align 8 .b8 	__local_depot2[40];
	.reg .b64 	%SP;
	.reg .b64 	%SPL;
	.reg .b16 	%rs<9>;
	.reg .b32 	%r<25>;
	.reg .b32 	%f<7>;
	.reg .b64 	%rd<17>;
	.reg .b64 	%fd<5>;
	// demoted variable
	.shared .align 2 .b8 _ZZ6m8nnk4PK6__halfS1_PS_E6a_smem[128];
	// demoted variable
	.shared .align 2 .b8 _ZZ6m8nnk4PK6__halfS1_PS_E6b_smem[128];
	mov.u64 	%SPL, __local_depot2;
	cvta.local.u64 	%SP, %SPL;
	ld.param.u64 	%rd3, [_Z6m8nnk4PK6__halfS1_PS__param_0];
	ld.param.u64 	%rd4, [_Z6m8nnk4PK6__halfS1_PS__param_1];
	cvta.to.global.u64 	%rd5, %rd4;
	cvta.to.global.u64 	%rd6, %rd3;
	add.u64 	%rd7, %SP, 0;
	add.u64 	%rd8, %SPL, 0;
	mov.u32 	%r13, %tid.x;
	shl.b32 	%r14, %r13, 2;
	mov.u32 	%r15, _ZZ6m8nnk4PK6__halfS1_PS_E6a_smem;
	add.s32 	%r16, %r15, %r14;
	shl.b32 	%r17, %r13, 1;
	mul.wide.u32 	%rd9, %r17, 2;
	add.s64 	%rd10, %rd6, %rd9;
	ld.global.u16 	%rs1, [%rd10];
	st.shared.u16 	[%r16], %rs1;
	ld.global.u16 	%rs2, [%rd10+2];
	st.shared.u16 	[%r16+2], %rs2;
	mov.u32 	%r18, _ZZ6m8nnk4PK6__halfS1_PS_E6b_smem;
	add.s32 	%r19, %r18, %r14;
	add.s64 	%rd11, %rd5, %rd9;
	ld.global.u16 	%rs3, [%rd11];
	st.shared.u16 	[%r19], %rs3;
	ld.global.u16 	%rs4, [%rd11+2];
	st.shared.u16 	[%r19+2], %rs4;
	bar.sync 	0;
	cvt.u64.u32 	%rd12, %r15;
	shl.b32 	%r20, %r13, 4;
	cvt.u64.u32 	%rd13, %r20;
	add.s64 	%rd1, %rd13, %rd12;
	cvt.u64.u32 	%rd14, %r18;
	add.s64 	%rd2, %rd13, %rd14;
	// begin inline asm
	ldmatrix.sync.aligned.m8n8.x1.shared.b16 {%f1},[%rd1];
	// end inline asm
	// begin inline asm
	ldmatrix.sync.aligned.m8n8.x1.shared.b16 {%f2},[%rd2];
	// end inline asm
	mov.b32 	%r21, %f1;
	mov.b32 	{%rs5, %rs6}, %r21;
	cvt.u32.u16 	%r5, %rs5;
	cvt.u32.u16 	%r6, %rs6;
	mov.b32 	%r22, %f2;
	mov.b32 	{%rs7, %rs8}, %r22;
	cvt.u32.u16 	%r7, %rs7;
	cvt.u32.u16 	%r8, %rs8;
	mov.b32 	%r1, 0;
	mov.u32 	%r2, %r1;
	mov.u32 	%r3, %r1;
	mov.u32 	%r4, %r1;
	// begin inline asm
	    
        mma.sync.aligned.m8n8k4.row.row.f16.f16.f16.f16 {%r1,%r2,%r3,%r4},{%r5,%r6},{%r7,%r8},{%r1,%r2,%r3,%r4};
	// end inline asm
	cvt.rn.f32.u32 	%f3, %r1;
	cvt.f64.f32 	%fd1, %f3;
	cvt.rn.f32.u32 	%f4, %r2;
	cvt.f64.f32 	%fd2, %f4;
	cvt.rn.f32.u32 	%f5, %r3;
	cvt.f64.f32 	%fd3, %f5;
	cvt.rn.f32.u32 	%f6, %r4;
	cvt.f64.f32 	%fd4, %f6;
	st.local.u32 	[%rd8], %r13;
	st.local.f64 	[%rd8+8], %fd1;
	st.local.f64 	[%rd8+16], %fd2;
	st.local.f64 	[%rd8+24], %fd3;
	st.local.f64 	[%rd8+32], %fd4;
	mov.u64 	%rd15, $str;
	cvta.global.u64 	%rd16, %rd15;
	{ // callseq 0, 0
	.param .b64 param0;
	st.param.b64 	[param0], %rd16;
	.param .b64 param1;
	st.param.b64 	[param1], %rd7;
	.param .b32 retval0;
	call.uni (retval0), 
	vprintf, 
	(
	param0, 
	param1
	);
	ld.param.b32 	%r23, [retval0];
	} // callseq 0
	ret;

}
	// .globl	_Z4WMMAPK6__halfS1_Pf
.visible .entry _Z4WMMAPK6__halfS1_Pf(
	.param .u64 .ptr .align 1 _Z4WMMAPK6__halfS1_Pf_param_0,
	.param .u64 .ptr .align 1 _Z4WMMAPK6__halfS1_Pf_param_1,
	.param .u64 .ptr .align 1 _Z4WMMAPK6__halfS1_Pf_param_2
)
{
	.reg .b32 	%r<18>;
	.reg .b32 	%f<17>;
	.reg .b64 	%rd<7>;

	ld.param.u64 	%rd1, [_Z4WMMAPK6__halfS1_Pf_param_0];
	ld.param.u64 	%rd2, [_Z4WMMAPK6__halfS1_Pf_param_1];
	ld.param.u64 	%rd3, [_Z4WMMAPK6__halfS1_Pf_param_2];
	cvta.to.global.u64 	%rd4, %rd3;
	cvta.to.global.u64 	%rd5, %rd2;
	cvta.to.global.u64 	%rd6, %rd1;
	mov.b32 	%r1, 16;
	wmma.load.a.sync.aligned.row.m16n16k16.global.f16 	{%r2, %r3, %r4, %r5, %r6, %r7, %r8, %r9}, [%rd6], %r1;
	wmma.load.b.sync.aligned.row.m16n16k16.global.f16 	{%r10, %r11, %r12, %r13, %r14, %r15, %r16, %r17}, [%rd5], %r1;
	wmma.mma.sync.aligned.row.row.m16n16k16.f32.f32 {%f1, %f2, %f3, %f4, %f5, %f6, %f7, %f8}, {%r2, %r3, %r4, %r5, %r6, %r7, %r8, %r9}, {%r10, %r11, %r12, %r13, %r14, %r15, %r16, %r17}, {%f9, %f10, %f11, %f12, %f13, %f14, %f15, %f16};
	wmma.store.d.sync.aligned.row.m16n16k16.global.f32 	[%rd4], {%f1, %f2, %f3, %f4, %f5, %f6, %f7, %f8}, %r1;
	ret;

}


// ===== COMPILED SASS (sm_100) =====

	.target	sm_100

	.elftype	@"ET_EXEC"


//--------------------- .note.nv.tkinfo           --------------------------
	.section	.note.nv.tkinfo,"",@"SHT_NOTE"
	.sectionflags	@"SHF_NOTE_NV_TKINFO"
	.tkinfo
        /*0018*/ 	.word	0x00000002
        /*0030*/ 	.string	""
        /*0030*/ 	.string	"ptxas"
        /*0030*/ 	.string	"Cuda compilation tools, release 13.0, V13.0.88"
        /*0030*/ 	.string	"Build cuda_13.0.r13.0/compiler.36424714_0"
        /*0030*/ 	.string	"-arch sm_100 -m 64 "



//--------------------- .note.nv.cuinfo           --------------------------
	.section	.note.nv.cuinfo,"",@"SHT_NOTE"
	.sectionflags	@"SHF_NOTE_NV_CUINFO"
        /*0018*/ 	.short	0x0002
        /*001a*/ 	.short	0x0064
        /*001c*/ 	.short	0x0082
	.zero		2


//--------------------- .nv.info                  --------------------------
	.section	.nv.info,"",@"SHT_CUDA_INFO"
	.align	4


	//----- nvinfo : EIATTR_REGCOUNT
	.align		4
        /*0000*/ 	.byte	0x04, 0x2f
        /*0002*/ 	.short	(.L_2 - .L_1)
	.align		4
.L_1:
        /*0004*/ 	.word	index@(_Z4HAddPK6__halfS1_PS_)
        /*0008*/ 	.word	0x0000000c


	//----- nvinfo : EIATTR_FRAME_SIZE
	.align		4
.L_2:
        /*000c*/ 	.byte	0x04, 0x11
        /*000e*/ 	.short	(.L_4 - .L_3)
	.align		4
.L_3:
        /*0010*/ 	.word	index@(_Z4HAddPK6__halfS1_PS_)
        /*0014*/ 	.word	0x00000000


	//----- nvinfo : EIATTR_REGCOUNT
	.align		4
.L_4:
        /*0018*/ 	.byte	0x04, 0x2f
        /*001a*/ 	.short	(.L_6 - .L_5)
	.align		4
.L_5:
        /*001c*/ 	.word	index@(_Z4SAddPKfS0_Pf)
        /*0020*/ 	.word	0x0000000c


	//----- nvinfo : EIATTR_FRAME_SIZE
	.align		4
.L_6:
        /*0024*/ 	.byte	0x04, 0x11
        /*0026*/ 	.short	(.L_8 - .L_7)
	.align		4
.L_7:
        /*0028*/ 	.word	index@(_Z4SAddPKfS0_Pf)
        /*002c*/ 	.word	0x00000000


	//----- nvinfo : EIATTR_REGCOUNT
	.align		4
.L_8:
        /*0030*/ 	.byte	0x04, 0x2f
        /*0032*/ 	.short	(.L_10 - .L_9)
	.align		4
.L_9:
        /*0034*/ 	.word	index@(_Z6m8nnk4PK6__halfS1_PS_)
        /*0038*/ 	.word	0x00000026


	//----- nvinfo : EIATTR_FRAME_SIZE
	.align		4
.L_10:
        /*003c*/ 	.byte	0x04, 0x11
        /*003e*/ 	.short	(.L_12 - .L_11)
	.align		4
.L_11:
        /*0040*/ 	.word	index@($__internal_2_$__cuda_sm_8x_mma_shfl_f16)
        /*0044*/ 	.word	0x00000028


	//----- nvinfo : EIATTR_FRAME_SIZE
	.align		4
.L_12:
        /*0048*/ 	.byte	0x04, 0x11
        /*004a*/ 	.short	(.L_14 - .L_13)
	.align		4
.L_13:
        /*004c*/ 	.word	index@($__internal_1_$__cuda_sm_8x_mma_row_row_f16_f16_f16_f16)
        /*0050*/ 	.word	0x00000028


	//----- nvinfo : EIATTR_FRAME_SIZE
	.align		4
.L_14:
        /*0054*/ 	.byte	0x04, 0x11
        /*0056*/ 	.short	(.L_16 - .L_15)
	.align		4
.L_15:
        /*0058*/ 	.word	index@($__internal_0_$__cuda_sm_8x_mma_row_col_f16_f16_f16_f16)
        /*005c*/ 	.word	0x00000028


	//----- nvinfo : EIATTR_FRAME_SIZE
	.align		4
.L_16:
        /*0060*/ 	.byte	0x04, 0x11
        /*0062*/ 	.short	(.L_18 - .L_17)
	.align		4
.L_17:
        /*0064*/ 	.word	index@(_Z6m8nnk4PK6__halfS1_PS_)
        /*0068*/ 	.word	0x00000028


	//----- nvinfo : EIATTR_REGCOUNT
	.align		4
.L_18:
        /*006c*/ 	.byte	0x04, 0x2f
        /*006e*/ 	.short	(.L_20 - .L_19)
	.align		4
.L_19:
        /*0070*/ 	.word	index@(_Z4WMMAPK6__halfS1_Pf)
        /*0074*/ 	.word	0x00000016


	//----- nvinfo : EIATTR_FRAME_SIZE
	.align		4
.L_20:
        /*0078*/ 	.byte	0x04, 0x11
        /*007a*/ 	.short	(.L_22 - .L_21)
	.align		4
.L_21:
        /*007c*/ 	.word	index@(_Z4WMMAPK6__halfS1_Pf)
        /*0080*/ 	.word	0x00000000


	//----- nvinfo : EIATTR_MIN_STACK_SIZE
	.align		4
.L_22:
        /*0084*/ 	.byte	0x04, 0x12
        /*0086*/ 	.short	(.L_24 - .L_23)
	.align		4
.L_23:
        /*0088*/ 	.word	index@(_Z4WMMAPK6__halfS1_Pf)
        /*008c*/ 	.word	0x00000000


	//----- nvinfo : EIATTR_MIN_STACK_SIZE
	.align		4
.L_24:
        /*0090*/ 	.byte	0x04, 0x12
        /*0092*/ 	.short	(.L_26 - .L_25)
	.align		4
.L_25:
        /*0094*/ 	.word	index@(_Z6m8nnk4PK6__halfS1_PS_)
        /*0098*/ 	.word	0x00000028


	//----- nvinfo : EIATTR_MIN_STACK_SIZE
	.align		4
.L_26:
        /*009c*/ 	.byte	0x04, 0x12
        /*009e*/ 	.short	(.L_28 - .L_27)
	.align		4
.L_27:
        /*00a0*/ 	.word	index@(_Z4SAddPKfS0_Pf)
        /*00a4*/ 	.word	0x00000000


	//----- nvinfo : EIATTR_MIN_STACK_SIZE
	.align		4
.L_28:
        /*00a8*/ 	.byte	0x04, 0x12
        /*00aa*/ 	.short	(.L_30 - .L_29)
	.align		4
.L_29:
        /*00ac*/ 	.word	index@(_Z4HAddPK6__halfS1_PS_)
        /*00b0*/ 	.word	0x00000000
.L_30:


//--------------------- .nv.compat                --------------------------
	.section	.nv.compat,"",@"SHT_CUDA_COMPAT_INFO"
	.align	4
        /*0000*/ 	.byte	0x02, 0x09, 0x00, 0x00, 0x02, 0x02, 0x01, 0x00, 0x02, 0x05, 0x05, 0x00, 0x03, 0x07, 0x01, 0x01
        /*0010*/ 	.byte	0x02, 0x03, 0x00, 0x00, 0x02, 0x06, 0x01, 0x00, 0x04, 0x0b, 0x08, 0x00, 0x09, 0x00, 0x00, 0x00
        /*0020*/ 	.byte	0x00, 0x00, 0x00, 0x00


//--------------------- .nv.info._Z4WMMAPK6__halfS1_Pf --------------------------
	.section	.nv.info._Z4WMMAPK6__halfS1_Pf,"",@"SHT_CUDA_INFO"
	.sectionflags	@""
	.align	4


	//----- nvinfo : EIATTR_CUDA_API_VERSION
	.align		4
        /*0000*/ 	.byte	0x04, 0x37
        /*0002*/ 	.short	(.L_32 - .L_31)
.L_31:
        /*0004*/ 	.word	0x00000082


	//----- nvinfo : EIATTR_KPARAM_INFO
	.align		4
.L_32:
        /*0008*/ 	.byte	0x04, 0x17
        /*000a*/ 	.short	(.L_34 - .L_33)
.L_33:
        /*000c*/ 	.word	0x00000000
        /*0010*/ 	.short	0x0002
        /*0012*/ 	.short	0x0010
        /*0014*/ 	.byte	0x00, 0xf5, 0x21, 0x00


	//----- nvinfo : EIATTR_KPARAM_INFO
	.align		4
.L_34:
        /*0018*/ 	.byte	0x04, 0x17
        /*001a*/ 	.short	(.L_36 - .L_35)
.L_35:
        /*001c*/ 	.word	0x00000000
        /*0020*/ 	.short	0x0001
        /*0022*/ 	.short	0x0008
        /*0024*/ 	.byte	0x00, 0xf5, 0x21, 0x00


	//----- nvinfo : EIATTR_KPARAM_INFO
	.align		4
.L_36:
        /*0028*/ 	.byte	0x04, 0x17
        /*002a*/ 	.short	(.L_38 - .L_37)
.L_37:
        /*002c*/ 	.word	0x00000000
        /*0030*/ 	.short	0x0000
        /*0032*/ 	.short	0x0000
        /*0034*/ 	.byte	0x00, 0xf5, 0x21, 0x00


	//----- nvinfo : EIATTR_SPARSE_MMA_MASK
	.align		4
.L_38:
        /*0038*/ 	.byte	0x03, 0x50
        /*003a*/ 	.short	0x0000


	//----- nvinfo : EIATTR_WMMA_USED
	.align		4
        /*003c*/ 	.byte	0x01, 0x2b
	.zero		2


	//----- nvinfo : EIATTR_MAXREG_COUNT
	.align		4
        /*0040*/ 	.byte	0x03, 0x1b
        /*0042*/ 	.short	0x00ff


	//----- nvinfo : EIATTR_MERCURY_ISA_VERSION
	.align		4
        /*0044*/ 	.byte	0x03, 0x5f
        /*0046*/ 	.short	0x0101


	//----- nvinfo : EIATTR_VRC_CTA_INIT_COUNT
	.align		4
        /*0048*/ 	.byte	0x02, 0x4a
	.zero		1
	.zero		1


	//----- nvinfo : EIATTR_EXIT_INSTR_OFFSETS
	.align		4
        /*004c*/ 	.byte	0x04, 0x1c
        /*004e*/ 	.short	(.L_40 - .L_39)


	//   ....[0]....
.L_39:
        /*0050*/ 	.word	0x00000210


	//----- nvinfo : EIATTR_CBANK_PARAM_SIZE
	.align		4
.L_40:
        /*0054*/ 	.byte	0x03, 0x19
        /*0056*/ 	.short	0x0018


	//----- nvinfo : EIATTR_PARAM_CBANK
	.align		4
        /*0058*/ 	.byte	0x04, 0x0a
        /*005a*/ 	.short	(.L_42 - .L_41)
	.align		4
.L_41:
        /*005c*/ 	.word	index@(.nv.constant0._Z4WMMAPK6__halfS1_Pf)
        /*0060*/ 	.short	0x0380
        /*0062*/ 	.short	0x0018


	//----- nvinfo : EIATTR_SW_WAR
	.align		4
.L_42:
        /*0064*/ 	.byte	0x04, 0x36
        /*0066*/ 	.short	(.L_44 - .L_43)
.L_43:
        /*0068*/ 	.word	0x00000008
.L_44:


//--------------------- .nv.info._Z6m8nnk4PK6__halfS1_PS_ --------------------------
	.section	.nv.info._Z6m8nnk4PK6__halfS1_PS_,"",@"SHT_CUDA_INFO"
	.sectionflags	@""
	.align	4


	//----- nvinfo : EIATTR_CUDA_API_VERSION
	.align		4
        /*0000*/ 	.byte	0x04, 0x37
        /*0002*/ 	.short	(.L_46 - .L_45)
.L_45:
        /*0004*/ 	.word	0x00000082


	//----- nvinfo : EIATTR_KPARAM_INFO
	.align		4
.L_46:
        /*0008*/ 	.byte	0x04, 0x17
        /*000a*/ 	.short	(.L_48 - .L_47)
.L_47:
        /*000c*/ 	.word	0x00000000
        /*0010*/ 	.short	0x0002
        /*0012*/ 	.short	0x0010
        /*0014*/ 	.byte	0x00, 0xf5, 0x21, 0x00


	//----- nvinfo : EIATTR_KPARAM_INFO
	.align		4
.L_48:
        /*0018*/ 	.byte	0x04, 0x17
        /*001a*/ 	.short	(.L_50 - .L_49)
.L_49:
        /*001c*/ 	.word	0x00000000
        /*0020*/ 	.short	0x0001
        /*0022*/ 	.short	0x0008
        /*0024*/ 	.byte	0x00, 0xf5, 0x21, 0x00


	//----- nvinfo : EIATTR_KPARAM_INFO
	.align		4
.L_50:
        /*0028*/ 	.byte	0x04, 0x17
        /*002a*/ 	.short	(.L_52 - .L_51)
.L_51:
        /*002c*/ 	.word	0x00000000
        /*0030*/ 	.short	0x0000
        /*0032*/ 	.short	0x0000
        /*0034*/ 	.byte	0x00, 0xf5, 0x21, 0x00


	//----- nvinfo : EIATTR_SPARSE_MMA_MASK
	.align		4
.L_52:
        /*0038*/ 	.byte	0x03, 0x50
        /*003a*/ 	.short	0x0000


	//----- nvinfo : EIATTR_MAXREG_COUNT
	.align		4
        /*003c*/ 	.byte	0x03, 0x1b
        /*003e*/ 	.short	0x00ff


	//----- nvinfo : EIATTR_NUM_BARRIERS
	.align		4
        /*0040*/ 	.byte	0x02, 0x4c
        /*0042*/ 	.byte	0x01
	.zero		1


	//----- nvinfo : EIATTR_EXTERNS
	.align		4
        /*0044*/ 	.byte	0x04, 0x0f
        /*0046*/ 	.short	(.L_54 - .L_53)


	//   ....[0]....
	.align		4
.L_53:
        /*0048*/ 	.word	index@(vprintf)


	//----- nvinfo : EIATTR_MERCURY_ISA_VERSION
	.align		4
.L_54:
        /*004c*/ 	.byte	0x03, 0x5f
        /*004e*/ 	.short	0x0101


	//----- nvinfo : EIATTR_COOP_GROUP_MASK_REGIDS
	.align		4
        /*0050*/ 	.byte	0x04, 0x29
        /*0052*/ 	.short	(.L_56 - .L_55)


	//   ....[0]....
.L_55:
        /*0054*/ 	.word	0xffffffff


	//   ....[1]....
        /*0058*/ 	.word	0xffffffff


	//   ....[2]....
        /*005c*/ 	.word	0xffffffff


	//   ....[3]....
        /*0060*/ 	.word	0xffffffff


	//   ....[4]....
        /*0064*/ 	.word	0xffffffff


	//   ....[5]....
        /*0068*/ 	.word	0xffffffff


	//   ....[6]....
        /*006c*/ 	.word	0xffffffff


	//   ....[7]....
        /*0070*/ 	.word	0xffffffff


	//   ....[8]....
        /*0074*/ 	.word	0xffffffff


	//   ....[9]....
        /*0078*/ 	.word	0xffffffff


	//   ....[10]....
        /*007c*/ 	.word	0xffffffff


	//   ....[11]....
        /*0080*/ 	.word	0xffffffff


	//   ....[12]....
        /*0084*/ 	.word	0xffffffff


	//   ....[13]....
        /*0088*/ 	.word	0xffffffff


	//   ....[14]....
        /*008c*/ 	.word	0xffffffff


	//   ....[15]....
        /*0090*/ 	.word	0xffffffff


	//   ....[16]....
        /*0094*/ 	.word	0xffffffff


	//   ....[17]....
        /*0098*/ 	.word	0xffffffff


	//   ....[18]....
        /*009c*/ 	.word	0xffffffff


	//   ....[19]....
        /*00a0*/ 	.word	0xffffffff


	//   ....[20]....
        /*00a4*/ 	.word	0xffffffff


	//   ....[21]....
        /*00a8*/ 	.word	0xffffffff


	//   ....[22]....
        /*00ac*/ 	.word	0xffffffff


	//   ....[23]....
        /*00b0*/ 	.word	0xffffffff


	//----- nvinfo : EIATTR_COOP_GROUP_INSTR_OFFSETS
	.align		4
.L_56:
        /*00b4*/ 	.byte	0x04, 0x28
        /*00b6*/ 	.short	(.L_58 - .L_57)


	//   ....[0]....
.L_57:
        /*00b8*/ 	.word	0x00000440


	//   ....[1]....
        /*00bc*/ 	.word	0x00000470


	//   ....[2]....
        /*00c0*/ 	.word	0x000004a0


	//   ....[3]....
        /*00c4*/ 	.word	0x000004b0


	//   ....[4]....
        /*00c8*/ 	.word	0x000004c0


	//   ....[5]....
        /*00cc*/ 	.word	0x000004d0


	//   ....[6]....
        /*00d0*/ 	.word	0x00000530


	//   ....[7]....
        /*00d4*/ 	.word	0x000005a0


	//   ....[8]....
        /*00d8*/ 	.word	0x000005e0


	//   ....[9]....
        /*00dc*/ 	.word	0x00000620


	//   ....[10]....
        /*00e0*/ 	.word	0x000007d0


	//   ....[11]....
        /*00e4*/ 	.word	0x00000800


	//   ....[12]....
        /*00e8*/ 	.word	0x00000940


	//   ....[13]....
        /*00ec*/ 	.word	0x00000950


	//   ....[14]....
        /*00f0*/ 	.word	0x00000960


	//   ....[15]....
        /*00f4*/ 	.word	0x00000970


	//   ....[16]....
        /*00f8*/ 	.word	0x00000d10


	//   ....[17]....
        /*00fc*/ 	.word	0x00000d30


	//   ....[18]....
        /*0100*/ 	.word	0x00000d40


	//   ....[19]....
        /*0104*/ 	.word	0x00000d50


	//   ....[20]....
        /*0108*/ 	.word	0x00000d80


	//   ....[21]....
        /*010c*/ 	.word	0x00000da0


	//   ....[22]....
        /*0110*/ 	.word	0x00000dd0


	//   ....[23]....
        /*0114*/ 	.word	0x00000df0


	//----- nvinfo : EIATTR_VRC_CTA_INIT_COUNT
	.align		4
.L_58:
        /*0118*/ 	.byte	0x02, 0x4a
	.zero		1
	.zero		1


	//----- nvinfo : EIATTR_SYSCALL_OFFSETS
	.align		4
        /*011c*/ 	.byte	0x04, 0x46
        /*011e*/ 	.short	(.L_60 - .L_59)


	//   ....[0]....
.L_59:
        /*0120*/ 	.word	0x000003b0


	//----- nvinfo : EIATTR_EXIT_INSTR_OFFSETS
	.align		4
.L_60:
        /*0124*/ 	.byte	0x04, 0x1c
        /*0126*/ 	.short	(.L_62 - .L_61)


	//   ....[0]....
.L_61:
        /*0128*/ 	.word	0x000003c0


	//----- nvinfo : EIATTR_CRS_STACK_SIZE
	.align		4
.L_62:
        /*012c*/ 	.byte	0x04, 0x1e
        /*012e*/ 	.short	(.L_64 - .L_63)
.L_63:
        /*0130*/ 	.word	0x00000000


	//----- nvinfo : EIATTR_CBANK_PARAM_SIZE
	.align		4
.L_64:
        /*0134*/ 	.byte	0x03, 0x19
        /*0136*/ 	.short	0x0018


	//----- nvinfo : EIATTR_PARAM_CBANK
	.align		4
        /*0138*/ 	.byte	0x04, 0x0a
        /*013a*/ 	.short	(.L_66 - .L_65)
	.align		4
.L_65:
        /*013c*/ 	.word	index@(.nv.constant0._Z6m8nnk4PK6__halfS1_PS_)
        /*0140*/ 	.short	0x0380
        /*0142*/ 	.short	0x0018


	//----- nvinfo : EIATTR_SW_WAR
	.align		4
.L_66:
        /*0144*/ 	.byte	0x04, 0x36
        /*0146*/ 	.short	(.L_68 - .L_67)
.L_67:
        /*0148*/ 	.word	0x00000008
.L_68:


//--------------------- .nv.info._Z4SAddPKfS0_Pf  --------------------------
	.section	.nv.info._Z4SAddPKfS0_Pf,"",@"SHT_CUDA_INFO"
	.sectionflags	@""
	.align	4


	//----- nvinfo : EIATTR_CUDA_API_VERSION
	.align		4
        /*0000*/ 	.byte	0x04, 0x37
        /*0002*/ 	.short	(.L_70 - .L_69)
.L_69:
        /*0004*/ 	.word	0x00000082


	//----- nvinfo : EIATTR_KPARAM_INFO
	.align		4
.L_70:
        /*0008*/ 	.byte	0x04, 0x17
        /*000a*/ 	.short	(.L_72 - .L_71)
.L_71:
        /*000c*/ 	.word	0x00000000
        /*0010*/ 	.short	0x0002
        /*0012*/ 	.short	0x0010
        /*0014*/ 	.byte	0x00, 0xf5, 0x21, 0x00


	//----- nvinfo : EIATTR_KPARAM_INFO
	.align		4
.L_72:
        /*0018*/ 	.byte	0x04, 0x17
        /*001a*/ 	.short	(.L_74 - .L_73)
.L_73:
        /*001c*/ 	.word	0x00000000
        /*0020*/ 	.short	0x0001
        /*0022*/ 	.short	0x0008
        /*0024*/ 	.byte	0x00, 0xf5, 0x21, 0x00


	//----- nvinfo : EIATTR_KPARAM_INFO
	.align		4
.L_74:
        /*0028*/ 	.byte	0x04, 0x17
        /*002a*/ 	.short	(.L_76 - .L_75)
.L_75:
        /*002c*/ 	.word	0x00000000
        /*0030*/ 	.short	0x0000
        /*0032*/ 	.short	0x0000
        /*0034*/ 	.byte	0x00, 0xf5, 0x21, 0x00


	//----- nvinfo : EIATTR_SPARSE_MMA_MASK
	.align		4
.L_76:
        /*0038*/ 	.byte	0x03, 0x50
        /*003a*/ 	.short	0x0000


	//----- nvinfo : EIATTR_MAXREG_COUNT
	.align		4
        /*003c*/ 	.byte	0x03, 0x1b
        /*003e*/ 	.short	0x00ff


	//----- nvinfo : EIATTR_NUM_BARRIERS
	.align		4
        /*0040*/ 	.byte	0x02, 0x4c
        /*0042*/ 	.byte	0x01
	.zero		1


	//----- nvinfo : EIATTR_MERCURY_ISA_VERSION
	.align		4
        /*0044*/ 	.byte	0x03, 0x5f
        /*0046*/ 	.short	0x0101


	//----- nvinfo : EIATTR_VRC_CTA_INIT_COUNT
	.align		4
        /*0048*/ 	.byte	0x02, 0x4a
	.zero		1
	.zero		1


	//----- nvinfo : EIATTR_EXIT_INSTR_OFFSETS
	.align		4
        /*004c*/ 	.byte	0x04, 0x1c
        /*004e*/ 	.short	(.L_78 - .L_77)


	//   ....[0]....
.L_77:
        /*0050*/ 	.word	0x000001c0


	//----- nvinfo : EIATTR_CBANK_PARAM_SIZE
	.align		4
.L_78:
        /*0054*/ 	.byte	0x03, 0x19
        /*0056*/ 	.short	0x0018


	//----- nvinfo : EIATTR_PARAM_CBANK
	.align		4
        /*0058*/ 	.byte	0x04, 0x0a
        /*005a*/ 	.short	(.L_80 - .L_79)
	.align		4
.L_79:
        /*005c*/ 	.word	index@(.nv.constant0._Z4SAddPKfS0_Pf)
        /*0060*/ 	.short	0x0380
        /*0062*/ 	.short	0x0018


	//----- nvinfo : EIATTR_SW_WAR
	.align		4
.L_80:
        /*0064*/ 	.byte	0x04, 0x36
        /*0066*/ 	.short	(.L_82 - .L_81)
.L_81:
        /*0068*/ 	.word	0x00000008
.L_82:


//--------------------- .nv.info._Z4HAddPK6__halfS1_PS_ --------------------------
	.section	.nv.info._Z4HAddPK6__halfS1_PS_,"",@"SHT_CUDA_INFO"
	.sectionflags	@""
	.align	4


	//----- nvinfo : EIATTR_CUDA_API_VERSION
	.align		4
        /*0000*/ 	.byte	0x04, 0x37
        /*0002*/ 	.short	(.L_84 - .L_83)
.L_83:
        /*0004*/ 	.word	0x00000082


	//----- nvinfo : EIATTR_KPARAM_INFO
	.align		4
.L_84:
        /*0008*/ 	.byte	0x04, 0x17
        /*000a*/ 	.short	(.L_86 - .L_85)
.L_85:
        /*000c*/ 	.word	0x00000000
        /*0010*/ 	.short	0x0002
        /*0012*/ 	.short	0x0010
        /*0014*/ 	.byte	0x00, 0xf5, 0x21, 0x00


	//----- nvinfo : EIATTR_KPARAM_INFO
	.align		4
.L_86:
        /*0018*/ 	.byte	0x04, 0x17
        /*001a*/ 	.short	(.L_88 - .L_87)
.L_87:
        /*001c*/ 	.word	0x00000000
        /*0020*/ 	.short	0x0001
        /*0022*/ 	.short	0x0008
        /*0024*/ 	.byte	0x00, 0xf5, 0x21, 0x00


	//----- nvinfo : EIATTR_KPARAM_INFO
	.align		4
.L_88:
        /*0028*/ 	.byte	0x04, 0x17
        /*002a*/ 	.short	(.L_90 - .L_89)
.L_89:
        /*002c*/ 	.word	0x00000000
        /*0030*/ 	.short	0x0000
        /*0032*/ 	.short	0x0000
        /*0034*/ 	.byte	0x00, 0xf5, 0x21, 0x00


	//----- nvinfo : EIATTR_SPARSE_MMA_MASK
	.align		4
.L_90:
        /*0038*/ 	.byte	0x03, 0x50
        /*003a*/ 	.short	0x0000


	//----- nvinfo : EIATTR_MAXREG_COUNT
	.align		4
        /*003c*/ 	.byte	0x03, 0x1b
        /*003e*/ 	.short	0x00ff


	//----- nvinfo : EIATTR_MERCURY_ISA_VERSION
	.align		4
        /*0040*/ 	.byte	0x03, 0x5f
        /*0042*/ 	.short	0x0101


	//----- nvinfo : EIATTR_VRC_CTA_INIT_COUNT
	.align		4
        /*0044*/ 	.byte	0x02, 0x4a
	.zero		1
	.zero		1


	//----- nvinfo : EIATTR_EXIT_INSTR_OFFSETS
	.align		4
        /*0048*/ 	.byte	0x04, 0x1c
        /*004a*/ 	.short	(.L_92 - .L_91)


	//   ....[0]....
.L_91:
        /*004c*/ 	.word	0x00000100


	//----- nvinfo : EIATTR_CBANK_PARAM_SIZE
	.align		4
.L_92:
        /*0050*/ 	.byte	0x03, 0x19
        /*0052*/ 	.short	0x0018


	//----- nvinfo : EIATTR_PARAM_CBANK
	.align		4
        /*0054*/ 	.byte	0x04, 0x0a
        /*0056*/ 	.short	(.L_94 - .L_93)
	.align		4
.L_93:
        /*0058*/ 	.word	index@(.nv.constant0._Z4HAddPK6__halfS1_PS_)
        /*005c*/ 	.short	0x0380
        /*005e*/ 	.short	0x0018


	//----- nvinfo : EIATTR_SW_WAR
	.align		4
.L_94:
        /*0060*/ 	.byte	0x04, 0x36
        /*0062*/ 	.short	(.L_96 - .L_95)
.L_95:
        /*0064*/ 	.word	0x00000008
.L_96:


//--------------------- .nv.callgraph             --------------------------
	.section	.nv.callgraph,"",@"SHT_CUDA_CALLGRAPH"
	.align	4
	.sectionentsize	8
	.align		4
        /*0000*/ 	.word	0x00000000
	.align		4
        /*0004*/ 	.word	0xffffffff
	.align		4
        /*0008*/ 	.word	index@(_Z6m8nnk4PK6__halfS1_PS_)
	.align		4
        /*000c*/ 	.word	index@(vprintf)
	.align		4
        /*0010*/ 	.word	0x00000000
	.align		4
        /*0014*/ 	.word	0xfffffffe
	.align		4
        /*0018*/ 	.word	0x00000000
	.align		4
        /*001c*/ 	.word	0xfffffffd
	.align		4
        /*0020*/ 	.word	0x00000000
	.align		4
        /*0024*/ 	.word	0xfffffffc


//--------------------- .nv.constant4             --------------------------
	.section	.nv.constant4,"a",@progbits
	.align	8
	.align		8
.nv.constant4:
        /*0000*/ 	.dword	$str
	.align		8
        /*0008*/ 	.dword	vprintf


//--------------------- .text._Z4WMMAPK6__halfS1_Pf --------------------------
	.section	.text._Z4WMMAPK6__halfS1_Pf,"ax",@progbits
	.align	128
        .global         _Z4WMMAPK6__halfS1_Pf
        .type           _Z4WMMAPK6__halfS1_Pf,@function
        .size           _Z4WMMAPK6__halfS1_Pf,(.L_x_8 - _Z4WMMAPK6__halfS1_Pf)
        .other          _Z4WMMAPK6__halfS1_Pf,@"STO_CUDA_ENTRY STV_DEFAULT"
_Z4WMMAPK6__halfS1_Pf:
.text._Z4WMMAPK6__halfS1_Pf:
[----:B------:R-:W0:Y:S01]  /*0000*/  LDC R1, c[0x0][0x37c] ;  /* 0x0000df00ff017b82 */ /* 0x000e220000000800 */
[----:B------:R-:W1:Y:S01]  /*0010*/  S2R R5, SR_LANEID ;  /* 0x0000000000057919 */ /* 0x000e620000000000 */
[----:B------:R-:W2:Y:S01]  /*0020*/  LDCU.128 UR8, c[0x0][0x380] ;  /* 0x00007000ff0877ac */ /* 0x000ea20008000c00 */
[----:B------:R-:W-:Y:S01]  /*0030*/  IMAD.MOV.U32 R9, RZ, RZ, RZ ;  /* 0x000000ffff097224 */ /* 0x000fe200078e00ff */
[----:B------:R-:W3:Y:S01]  /*0040*/  LDCU.64 UR4, c[0x0][0x358] ;  /* 0x00006b00ff0477ac */ /* 0x000ee20008000a00 */
[----:B------:R-:W4:Y:S01]  /*0050*/  LDCU.64 UR6, c[0x0][0x390] ;  /* 0x00007200ff0677ac */ /* 0x000f220008000a00 */
[----:B-1----:R-:W-:Y:S02]  /*0060*/  LOP3.LUT R8, R5, 0x3, RZ, 0xc0, !PT ;  /* 0x0000000305087812 */ /* 0x002fe400078ec0ff */
[----:B------:R-:W-:-:S05]  /*0070*/  SHF.R.U32.HI R5, RZ, 0x2, R5 ;  /* 0x00000002ff057819 */ /* 0x000fca0000011605 */
[----:B------:R-:W-:-:S03]  /*0080*/  IMAD.WIDE.U32 R8, R5, 0x8, R8 ;  /* 0x0000000805087825 */ /* 0x000fc600078e0008 */
[----:B--2---:R-:W-:-:S04]  /*0090*/  LEA R12, P0, R8, UR10, 0x2 ;  /* 0x0000000a080c7c11 */ /* 0x004fc8000f8010ff */
[----:B------:R-:W-:-:S05]  /*00a0*/  LEA.HI.X R13, R8, UR11, R9, 0x2, P0 ;  /* 0x0000000b080d7c11 */ /* 0x000fca00080f1409 */
[----:B---3--:R-:W2:Y:S04]  /*00b0*/  LDG.E R16, desc[UR4][R12.64] ;  /* 0x000000040c107981 */ /* 0x008ea8000c1e1900 */
[----:B------:R-:W3:Y:S04]  /*00c0*/  LDG.E R17, desc[UR4][R12.64+0x100] ;  /* 0x000100040c117981 */ /* 0x000ee8000c1e1900 */
[----:B------:R-:W5:Y:S04]  /*00d0*/  LDG.E R18, desc[UR4][R12.64+0x10] ;  /* 0x000010040c127981 */ /* 0x000f68000c1e1900 */
[----:B------:R-:W4:Y:S01]  /*00e0*/  LDG.E R19, desc[UR4][R12.64+0x110] ;  /* 0x000110040c137981 */ /* 0x000f22000c1e1900 */
[----:B------:R-:W-:-:S04]  /*00f0*/  LEA R10, P0, R8, UR8, 0x2 ;  /* 0x00000008080a7c11 */ /* 0x000fc8000f8010ff */
[----:B------:R-:W-:-:S05]  /*0100*/  LEA.HI.X R11, R8, UR9, R9, 0x2, P0 ;  /* 0x00000009080b7c11 */ /* 0x000fca00080f1409 */
[----:B------:R-:W0:Y:S04]  /*0110*/  LDG.E R4, desc[UR4][R10.64] ;  /* 0x000000040a047981 */ /* 0x000e28000c1e1900 */
[----:B------:R-:W0:Y:S04]  /*0120*/  LDG.E R5, desc[UR4][R10.64+0x100] ;  /* 0x000100040a057981 */ /* 0x000e28000c1e1900 */
[----:B------:R-:W0:Y:S04]  /*0130*/  LDG.E R6, desc[UR4][R10.64+0x10] ;  /* 0x000010040a067981 */ /* 0x000e28000c1e1900 */
[----:B------:R-:W0:Y:S04]  /*0140*/  LDG.E R7, desc[UR4][R10.64+0x110] ;  /* 0x000110040a077981 */ /* 0x000e28000c1e1900 */
[----:B--2---:R-:W-:Y:S04]  /*0150*/  MOVM.16.MT88 R14, R16 ;  /* 0x00000000100e723a */ /* 0x004fe80000000000 */
[----:B---3--:R-:W0:Y:S04]  /*0160*/  MOVM.16.MT88 R15, R17 ;  /* 0x00000000110f723a */ /* 0x008e280000000000 */
[----:B-----5:R-:W-:Y:S04]  /*0170*/  MOVM.16.MT88 R18, R18 ;  /* 0x000000001212723a */ /* 0x020fe80000000000 */
[----:B----4-:R-:W1:Y:S01]  /*0180*/  MOVM.16.MT88 R19, R19 ;  /* 0x000000001313723a */ /* 0x010e620000000000 */
[C---:B0-----:R-:W-:Y:S08]  /*0190*/  HMMA.16816.F32 R12, R4.reuse, R14, R0 ;  /* 0x0000000e040c723c */ /* 0x041ff00000001800 */
[----:B-1----:R-:W-:Y:S01]  /*01a0*/  HMMA.16816.F32 R4, R4, R18, R0 ;  /* 0x000000120404723c */ /* 0x002fe20000001800 */
[----:B------:R-:W-:-:S04]  /*01b0*/  LEA R2, P0, R8, UR6, 0x3 ;  /* 0x0000000608027c11 */ /* 0x000fc8000f8018ff */
[----:B------:R-:W-:-:S06]  /*01c0*/  LEA.HI.X R3, R8, UR7, R9, 0x3, P0 ;  /* 0x0000000708037c11 */ /* 0x000fcc00080f1c09 */
[----:B------:R-:W-:Y:S04]  /*01d0*/  STG.E.64 desc[UR4][R2.64], R12 ;  /* 0x0000000c02007986 */ /* 0x000fe8000c101b04 */
[----:B------:R-:W-:Y:S04]  /*01e0*/  STG.E.64 desc[UR4][R2.64+0x200], R14 ;  /* 0x0002000e02007986 */ /* 0x000fe8000c101b04 */
[----:B------:R-:W-:Y:S04]  /*01f0*/  STG.E.64 desc[UR4][R2.64+0x20], R4 ;  /* 0x0000200402007986 */ /* 0x000fe8000c101b04 */
[----:B------:R-:W-:Y:S01]  /*0200*/  STG.E.64 desc[UR4][R2.64+0x220], R6 ;  /* 0x0002200602007986 */ /* 0x000fe2000c101b04 */
[----:B------:R-:W-:Y:S05]  /*0210*/  EXIT ;  /* 0x000000000000794d */ /* 0x000fea0003800000 */
.L_x_0:
[----:B------:R-:W-:-:S00]  /*0220*/  BRA `(.L_x_0) ;  /* 0xfffffffc00fc7947 */ /* 0x000fc0000383ffff */
[----:B------:R-:W-:-:S00]  /*0230*/  NOP ;  /* 0x0000000000007918 */ /* 0x000fc00000000000 */
        /* <DEDUP_REMOVED lines=12> */
.L_x_8:


//--------------------- .text._Z6m8nnk4PK6__halfS1_PS_ --------------------------
	.section	.text._Z6m8nnk4PK6__halfS1_PS_,"ax",@progbits
	.align	128
        .global         _Z6m8nnk4PK6__halfS1_PS_
        .type           _Z6m8nnk4PK6__halfS1_PS_,@function
        .size           _Z6m8nnk4PK6__halfS1_PS_,(.L_x_7 - _Z6m8nnk4PK6__halfS1_PS_)
        .other          _Z6m8nnk4PK6__halfS1_PS_,@"STO_CUDA_ENTRY STV_DEFAULT"
_Z6m8nnk4PK6__halfS1_PS_:
.text._Z6m8nnk4PK6__halfS1_PS_:
[----:B------:R-:W0:Y:S01]  /*0000*/  LDC R1, c[0x0][0x37c] ;  /* 0x0000df00ff017b82 */ /* 0x000e220000000800 */
[----:B------:R-:W1:Y:S07]  /*0010*/  S2R R0, SR_TID.X ;  /* 0x0000000000007919 */ /* 0x000e6e0000002100 */
[----:B------:R-:W2:Y:S01]  /*0020*/  LDC.64 R2, c[0x0][0x380] ;  /* 0x0000e000ff027b82 */ /* 0x000ea20000000a00 */
[----:B------:R-:W3:Y:S01]  /*0030*/  LDCU.64 UR4, c[0x0][0x358] ;  /* 0x00006b00ff0477ac */ /* 0x000ee20008000a00 */
[----:B0-----:R-:W-:-:S06]  /*0040*/  IADD3 R1, PT, PT, R1, -0x28, RZ ;  /* 0xffffffd801017810 */ /* 0x001fcc0007ffe0ff */
[----:B------:R-:W0:Y:S01]  /*0050*/  LDC.64 R4, c[0x0][0x388] ;  /* 0x0000e200ff047b82 */ /* 0x000e220000000a00 */
[----:B-1----:R-:W-:-:S05]  /*0060*/  SHF.L.U32 R7, R0, 0x1, RZ ;  /* 0x0000000100077819 */ /* 0x002fca00000006ff */
[----:B--2---:R-:W-:-:S04]  /*0070*/  IMAD.WIDE.U32 R2, R7, 0x2, R2 ;  /* 0x0000000207027825 */ /* 0x004fc800078e0002 */
[----:B0-----:R-:W-:Y:S01]  /*0080*/  IMAD.WIDE.U32 R4, R7, 0x2, R4 ;  /* 0x0000000207047825 */ /* 0x001fe200078e0004 */
[----:B---3--:R-:W2:Y:S04]  /*0090*/  LDG.E.U16 R6, desc[UR4][R2.64] ;  /* 0x0000000402067981 */ /* 0x008ea8000c1e1500 */
[----:B------:R-:W2:Y:S04]  /*00a0*/  LDG.E.U16 R7, desc[UR4][R2.64+0x2] ;  /* 0x0000020402077981 */ /* 0x000ea8000c1e1500 */
[----:B------:R-:W3:Y:S04]  /*00b0*/  LDG.E.U16 R8, desc[UR4][R4.64] ;  /* 0x0000000404087981 */ /* 0x000ee8000c1e1500 */
[----:B------:R0:W3:Y:S01]  /*00c0*/  LDG.E.U16 R9, desc[UR4][R4.64+0x2] ;  /* 0x0000020404097981 */ /* 0x0000e2000c1e1500 */
[----:B------:R-:W1:Y:S01]  /*00d0*/  S2UR UR6, SR_CgaCtaId ;  /* 0x00000000000679c3 */ /* 0x000e620000008800 */
[----:B------:R-:W-:-:S02]  /*00e0*/  UMOV UR4, 0x400 ;  /* 0x0000040000047882 */ /* 0x000fc40000000000 */
[----:B------:R-:W-:Y:S01]  /*00f0*/  UIADD3 UR5, UPT, UPT, UR4, 0x80, URZ ;  /* 0x0000008004057890 */ /* 0x000fe2000fffe0ff */
[----:B0-----:R-:W-:Y:S01]  /*0100*/  SHF.L.U32 R4, R0, 0x4, RZ ;  /* 0x0000000400047819 */ /* 0x001fe200000006ff */
[----:B-1----:R-:W-:Y:S02]  /*0110*/  ULEA UR4, UR6, UR4, 0x18 ;  /* 0x0000000406047291 */ /* 0x002fe4000f8ec0ff */
[----:B------:R-:W-:-:S04]  /*0120*/  ULEA UR5, UR6, UR5, 0x18 ;  /* 0x0000000506057291 */ /* 0x000fc8000f8ec0ff */
[C---:B------:R-:W-:Y:S02]  /*0130*/  LEA R2, R0.reuse, UR4, 0x2 ;  /* 0x0000000400027c11 */ /* 0x040fe4000f8e10ff */
[----:B------:R-:W-:Y:S02]  /*0140*/  LEA R3, R0, UR5, 0x2 ;  /* 0x0000000500037c11 */ /* 0x000fe4000f8e10ff */
[----:B--2---:R-:W-:-:S05]  /*0150*/  PRMT R12, R6, 0x5410, R7 ;  /* 0x00005410060c7816 */ /* 0x004fca0000000007 */
[----:B------:R0:W-:Y:S01]  /*0160*/  STS [R2], R12 ;  /* 0x0000000c02007388 */ /* 0x0001e20000000800 */
[----:B---3--:R-:W-:-:S05]  /*0170*/  PRMT R13, R8, 0x5410, R9 ;  /* 0x00005410080d7816 */ /* 0x008fca0000000009 */
[----:B------:R-:W-:Y:S01]  /*0180*/  STS [R3], R13 ;  /* 0x0000000d03007388 */ /* 0x000fe20000000800 */
[----:B------:R-:W-:Y:S01]  /*0190*/  BAR.SYNC.DEFER_BLOCKING 0x0 ;  /* 0x0000000000007b1d */ /* 0x000fe20000010000 */
[----:B0-----:R-:W-:-:S05]  /*01a0*/  MOV R2, 0x280 ;  /* 0x0000028000027802 */ /* 0x001fca0000000f00 */
[----:B------:R-:W0:Y:S01]  /*01b0*/  LDSM.16.M88 R5, [R4+UR4] ;  /* 0x000000040405783b */ /* 0x000e220008000000 */
[----:B------:R-:W1:Y:S03]  /*01c0*/  LDCU UR4, c[0x0][0x2f8] ;  /* 0x00005f00ff0477ac */ /* 0x000e660008000800 */
[----:B------:R-:W2:Y:S01]  /*01d0*/  LDSM.16.M88 R8, [R4+UR5] ;  /* 0x000000050408783b */ /* 0x000ea20008000000 */
[----:B------:R-:W3:Y:S01]  /*01e0*/  LDCU UR5, c[0x0][0x2fc] ;  /* 0x00005f80ff0577ac */ /* 0x000ee20008000800 */
[----:B-1----:R-:W-:-:S04]  /*01f0*/  IADD3 R6, P0, PT, R1, UR4, RZ ;  /* 0x0000000401067c10 */ /* 0x002fc8000ff1e0ff */
[----:B---3--:R-:W-:Y:S02]  /*0200*/  IADD3.X R7, PT, PT, RZ, UR5, RZ, P0, !PT ;  /* 0x00000005ff077c10 */ /* 0x008fe400087fe4ff */
[C---:B0-----:R-:W-:Y:S02]  /*0210*/  PRMT R10, R5.reuse, 0x7732, RZ ;  /* 0x00007732050a7816 */ /* 0x041fe400000000ff */
[----:B------:R-:W-:Y:S02]  /*0220*/  LOP3.LUT R5, R5, 0xffff, RZ, 0xc0, !PT ;  /* 0x0000ffff05057812 */ /* 0x000fe400078ec0ff */
[C---:B--2---:R-:W-:Y:S02]  /*0230*/  PRMT R11, R8.reuse, 0x7732, RZ ;  /* 0x00007732080b7816 */ /* 0x044fe400000000ff */
[----:B------:R-:W-:Y:S02]  /*0240*/  LOP3.LUT R9, R8, 0xffff, RZ, 0xc0, !PT ;  /* 0x0000ffff08097812 */ /* 0x000fe400078ec0ff */
[----:B------:R-:W-:-:S02]  /*0250*/  MOV R8, R10 ;  /* 0x0000000a00087202 */ /* 0x000fc40000000f00 */
[----:B------:R-:W-:-:S07]  /*0260*/  MOV R10, R11 ;  /* 0x0000000b000a7202 */ /* 0x000fce0000000f00 */
[----:B------:R-:W-:Y:S05]  /*0270*/  CALL.REL.NOINC `($__internal_1_$__cuda_sm_8x_mma_row_row_f16_f16_f16_f16) ;  /* 0x0000000800407944 */ /* 0x000fea0003c00000 */
[----:B------:R-:W-:Y:S01]  /*0280*/  I2FP.F32.U32 R2, R4 ;  /* 0x0000000400027245 */ /* 0x000fe20000201000 */
[----:B------:R0:W-:Y:S01]  /*0290*/  STL [R1], R0 ;  /* 0x0000000001007387 */ /* 0x0001e20000100800 */
[----:B------:R-:W-:Y:S01]  /*02a0*/  I2FP.F32.U32 R8, R8 ;  /* 0x0000000800087245 */ /* 0x000fe20000201000 */
[----:B------:R-:W1:Y:S01]  /*02b0*/  LDCU.64 UR4, c[0x4][URZ] ;  /* 0x01000000ff0477ac */ /* 0x000e620008000a00 */
[----:B------:R-:W-:Y:S02]  /*02c0*/  I2FP.F32.U32 R10, R10 ;  /* 0x0000000a000a7245 */ /* 0x000fe40000201000 */
[----:B------:R-:W-:Y:S01]  /*02d0*/  I2FP.F32.U32 R12, R12 ;  /* 0x0000000c000c7245 */ /* 0x000fe20000201000 */
[----:B------:R-:W2:Y:S01]  /*02e0*/  F2F.F64.F32 R2, R2 ;  /* 0x0000000200027310 */ /* 0x000ea20000201800 */
[----:B------:R-:W-:-:S06]  /*02f0*/  MOV R14, 0x8 ;  /* 0x00000008000e7802 */ /* 0x000fcc0000000f00 */
[----:B------:R-:W3:Y:S01]  /*0300*/  LDC.64 R14, c[0x4][R14] ;  /* 0x010000000e0e7b82 */ /* 0x000ee20000000a00 */
[----:B------:R-:W4:Y:S01]  /*0310*/  F2F.F64.F32 R8, R8 ;  /* 0x0000000800087310 */ /* 0x000f220000201800 */
[----:B-1----:R-:W-:Y:S01]  /*0320*/  MOV R4, UR4 ;  /* 0x0000000400047c02 */ /* 0x002fe20008000f00 */
[----:B--2---:R0:W-:Y:S06]  /*0330*/  STL.64 [R1+0x8], R2 ;  /* 0x0000080201007387 */ /* 0x0041ec0000100a00 */
[----:B------:R-:W1:Y:S01]  /*0340*/  F2F.F64.F32 R10, R10 ;  /* 0x0000000a000a7310 */ /* 0x000e620000201800 */
[----:B------:R-:W-:Y:S01]  /*0350*/  MOV R5, UR5 ;  /* 0x0000000500057c02 */ /* 0x000fe20008000f00 */
[----:B----4-:R0:W-:Y:S06]  /*0360*/  STL.64 [R1+0x10], R8 ;  /* 0x0000100801007387 */ /* 0x0101ec0000100a00 */
[----:B------:R-:W2:Y:S01]  /*0370*/  F2F.F64.F32 R12, R12 ;  /* 0x0000000c000c7310 */ /* 0x000ea20000201800 */
[----:B-1----:R0:W-:Y:S04]  /*0380*/  STL.64 [R1+0x18], R10 ;  /* 0x0000180a01007387 */ /* 0x0021e80000100a00 */
[----:B--2---:R0:W-:Y:S02]  /*0390*/  STL.64 [R1+0x20], R12 ;  /* 0x0000200c01007387 */ /* 0x0041e40000100a00 */
[----:B------:R-:W-:-:S07]  /*03a0*/  LEPC R20, `(.L_x_1) ;  /* 0x000000001014794e */ /* 0x000fce0000000000 */
[----:B0--3--:R-:W-:Y:S05]  /*03b0*/  CALL.ABS.NOINC R14 ;  /* 0x000000000e007343 */ /* 0x009fea0003c00000 */
.L_x_1:
[----:B------:R-:W-:Y:S05]  /*03c0*/  EXIT ;  /* 0x000000000000794d */ /* 0x000fea0003800000 */
        .weak           $__internal_0_$__cuda_sm_8x_mma_row_col_f16_f16_f16_f16
        .type           $__internal_0_$__cuda_sm_8x_mma_row_col_f16_f16_f16_f16,@function
        .size           $__internal_0_$__cuda_sm_8x_mma_row_col_f16_f16_f16_f16,($__internal_1_$__cuda_sm_8x_mma_row_row_f16_f16_f16_f16 - $__internal_0_$__cuda_sm_8x_mma_row_col_f16_f16_f16_f16)
$__internal_0_$__cuda_sm_8x_mma_row_col_f16_f16_f16_f16:
[----:B------:R-:W0:Y:S01]  /*03d0*/  S2R R21, SR_LANEID ;  /* 0x0000000000157919 */ /* 0x000e220000000000 */
[----:B------:R-:W-:Y:S02]  /*03e0*/  HADD2.F32 R14, -RZ, R13.H0_H0 ;  /* 0x2000000dff0e7230 */ /* 0x000fe40000004100 */
[----:B------:R-:W-:Y:S02]  /*03f0*/  HADD2.F32 R18, -RZ, R17.H0_H0 ;  /* 0x20000011ff127230 */ /* 0x000fe40000004100 */
[----:B------:R-:W-:Y:S02]  /*0400*/  HADD2.F32 R13, -RZ, R13.H1_H1 ;  /* 0x3000000dff0d7230 */ /* 0x000fe40000004100 */
[----:B------:R-:W-:Y:S01]  /*0410*/  HADD2.F32 R17, -RZ, R17.H1_H1 ;  /* 0x30000011ff117230 */ /* 0x000fe20000004100 */
[----:B0-----:R-:W-:-:S04]  /*0420*/  LOP3.LUT R21, R21, 0xc, RZ, 0xc0, !PT ;  /* 0x0000000c15157812 */ /* 0x001fc800078ec0ff */
[C---:B------:R-:W-:Y:S01]  /*0430*/  IADD3 R15, PT, PT, R21.reuse, 0x1, RZ ;  /* 0x00000001150f7810 */ /* 0x040fe20007ffe0ff */
[----:B------:R-:W0:Y:S01]  /*0440*/  SHFL.IDX PT, R8, R20, R21, 0x1f ;  /* 0x00001f1514087589 */ /* 0x000e2200000e0000 */
[C---:B------:R-:W-:Y:S02]  /*0450*/  IADD3 R28, PT, PT, R21.reuse, 0x2, RZ ;  /* 0x00000002151c7810 */ /* 0x040fe40007ffe0ff */
[C---:B------:R-:W-:Y:S01]  /*0460*/  IADD3 R29, PT, PT, R21.reuse, 0x3, RZ ;  /* 0x00000003151d7810 */ /* 0x040fe20007ffe0ff */
[----:B------:R-:W1:Y:S01]  /*0470*/  SHFL.IDX PT, R22, R19, R21, 0x1f ;  /* 0x00001f1513167589 */ /* 0x000e6200000e0000 */
[C---:B------:R-:W-:Y:S02]  /*0480*/  IADD3 R31, PT, PT, R21.reuse, 0x10, RZ ;  /* 0x00000010151f7810 */ /* 0x040fe40007ffe0ff */
[----:B------:R-:W-:Y:S01]  /*0490*/  IADD3 R35, PT, PT, R21, 0x13, RZ ;  /* 0x0000001315237810 */ /* 0x000fe20007ffe0ff */
[----:B------:R-:W2:Y:S04]  /*04a0*/  SHFL.IDX PT, R5, R20, R15, 0x1f ;  /* 0x00001f0f14057589 */ /* 0x000ea800000e0000 */
[----:B------:R-:W3:Y:S04]  /*04b0*/  SHFL.IDX PT, R10, R19, R15, 0x1f ;  /* 0x00001f0f130a7589 */ /* 0x000ee800000e0000 */
[----:B------:R-:W4:Y:S04]  /*04c0*/  SHFL.IDX PT, R16, R20, R28, 0x1f ;  /* 0x00001f1c14107589 */ /* 0x000f2800000e0000 */
[----:B------:R5:W4:Y:S01]  /*04d0*/  SHFL.IDX PT, R15, R19, R28, 0x1f ;  /* 0x00001f1c130f7589 */ /* 0x000b2200000e0000 */
[----:B0-----:R-:W-:-:S02]  /*04e0*/  HADD2.F32 R23, -RZ, R8.H0_H0 ;  /* 0x20000008ff177230 */ /* 0x001fc40000004100 */
[----:B------:R-:W-:Y:S02]  /*04f0*/  HADD2.F32 R24, -RZ, R8.H1_H1 ;  /* 0x30000008ff187230 */ /* 0x000fe40000004100 */
[--C-:B-1----:R-:W-:Y:S02]  /*0500*/  HADD2.F32 R25, -RZ, R22.reuse.H0_H0 ;  /* 0x20000016ff197230 */ /* 0x102fe40000004100 */
[----:B------:R-:W-:Y:S01]  /*0510*/  FMUL R8, R14, R23 ;  /* 0x000000170e087220 */ /* 0x000fe20000400000 */
[----:B------:R-:W-:Y:S01]  /*0520*/  HADD2.F32 R22, -RZ, R22.H1_H1 ;  /* 0x30000016ff167230 */ /* 0x000fe20000004100 */
[----:B------:R-:W0:Y:S01]  /*0530*/  SHFL.IDX PT, R23, R20, R29, 0x1f ;  /* 0x00001f1d14177589 */ /* 0x000e2200000e0000 */
[----:B------:R-:W-:Y:S01]  /*0540*/  FMUL R26, R18, R25 ;  /* 0x00000019121a7220 */ /* 0x000fe20000400000 */
[----:B--2---:R-:W-:Y:S02]  /*0550*/  HADD2.F32 R25, -RZ, R5.H0_H0 ;  /* 0x20000005ff197230 */ /* 0x004fe40000004100 */
[----:B------:R-:W-:Y:S01]  /*0560*/  FFMA R24, R13, R24, R8 ;  /* 0x000000180d187223 */ /* 0x000fe20000000008 */
[----:B---3--:R-:W-:-:S02]  /*0570*/  HADD2.F32 R27, -RZ, R10.H0_H0 ;  /* 0x2000000aff1b7230 */ /* 0x008fc40000004100 */
[----:B------:R-:W-:Y:S01]  /*0580*/  FFMA R8, R17, R22, R26 ;  /* 0x0000001611087223 */ /* 0x000fe2000000001a */
[----:B------:R-:W-:Y:S01]  /*0590*/  HADD2.F32 R26, -RZ, R5.H1_H1 ;  /* 0x30000005ff1a7230 */ /* 0x000fe20000004100 */
[----:B------:R1:W2:Y:S01]  /*05a0*/  SHFL.IDX PT, R22, R19, R29, 0x1f ;  /* 0x00001f1d13167589 */ /* 0x0002a200000e0000 */
[----:B-----5:R-:W-:Y:S02]  /*05b0*/  HADD2.F32 R28, -RZ, R10.H1_H1 ;  /* 0x3000000aff1c7230 */ /* 0x020fe40000004100 */
[----:B------:R-:W-:Y:S01]  /*05c0*/  FMUL R10, R14, R25 ;  /* 0x000000190e0a7220 */ /* 0x000fe20000400000 */
[----:B------:R-:W-:Y:S01]  /*05d0*/  FMUL R30, R18, R27 ;  /* 0x0000001b121e7220 */ /* 0x000fe20000400000 */
[----:B------:R-:W3:Y:S01]  /*05e0*/  SHFL.IDX PT, R25, R19, R31, 0x1f ;  /* 0x00001f1f13197589 */ /* 0x000ee200000e0000 */
[--C-:B----4-:R-:W-:Y:S02]  /*05f0*/  HADD2.F32 R27, -RZ, R16.reuse.H0_H0 ;  /* 0x20000010ff1b7230 */ /* 0x110fe40000004100 */
[----:B------:R-:W-:Y:S01]  /*0600*/  FFMA R10, R13, R26, R10 ;  /* 0x0000001a0d0a7223 */ /* 0x000fe2000000000a */
[----:B------:R-:W-:Y:S01]  /*0610*/  FFMA R5, R17, R28, R30 ;  /* 0x0000001c11057223 */ /* 0x000fe2000000001e */
[----:B------:R-:W4:Y:S01]  /*0620*/  SHFL.IDX PT, R26, R20, R31, 0x1f ;  /* 0x00001f1f141a7589 */ /* 0x000f2200000e0000 */
[----:B------:R-:W-:-:S02]  /*0630*/  HADD2.F32 R16, -RZ, R16.H1_H1 ;  /* 0x30000010ff107230 */ /* 0x000fc40000004100 */
[----:B------:R-:W-:Y:S01]  /*0640*/  FMUL R28, R14, R27 ;  /* 0x0000001b0e1c7220 */ /* 0x000fe20000400000 */
[--C-:B-1----:R-:W-:Y:S02]  /*0650*/  HADD2.F32 R29, -RZ, R15.reuse.H0_H0 ;  /* 0x2000000fff1d7230 */ /* 0x102fe40000004100 */
[----:B------:R-:W-:Y:S02]  /*0660*/  HADD2.F32 R30, -RZ, R15.H1_H1 ;  /* 0x3000000fff1e7230 */ /* 0x000fe40000004100 */
[----:B------:R-:W-:Y:S01]  /*0670*/  FFMA R16, R13, R16, R28 ;  /* 0x000000100d107223 */ /* 0x000fe2000000001c */
[----:B------:R-:W-:Y:S01]  /*0680*/  FMUL R32, R18, R29 ;  /* 0x0000001d12207220 */ /* 0x000fe20000400000 */
[--C-:B0-----:R-:W-:Y:S02]  /*0690*/  HADD2.F32 R27, -RZ, R23.reuse.H0_H0 ;  /* 0x20000017ff1b7230 */ /* 0x101fe40000004100 */
[----:B------:R-:W-:Y:S02]  /*06a0*/  HADD2.F32 R28, -RZ, R23.H1_H1 ;  /* 0x30000017ff1c7230 */ /* 0x000fe40000004100 */
[----:B------:R-:W-:Y:S01]  /*06b0*/  FFMA R15, R17, R30, R32 ;  /* 0x0000001e110f7223 */ /* 0x000fe20000000020 */
[----:B--2---:R-:W-:-:S02]  /*06c0*/  HADD2.F32 R29, -RZ, R22.H0_H0 ;  /* 0x20000016ff1d7230 */ /* 0x004fc40000004100 */
[----:B------:R-:W-:Y:S02]  /*06d0*/  HADD2.F32 R30, -RZ, R22.H1_H1 ;  /* 0x30000016ff1e7230 */ /* 0x000fe40000004100 */
[----:B------:R-:W-:Y:S01]  /*06e0*/  FMUL R22, R14, R27 ;  /* 0x0000001b0e167220 */ /* 0x000fe20000400000 */
[----:B------:R-:W-:Y:S01]  /*06f0*/  FMUL R32, R18, R29 ;  /* 0x0000001d12207220 */ /* 0x000fe20000400000 */
[--C-:B---3--:R-:W-:Y:S02]  /*0700*/  HADD2.F32 R29, -RZ, R25.reuse.H0_H0 ;  /* 0x20000019ff1d7230 */ /* 0x108fe40000004100 */
[----:B------:R-:W-:Y:S01]  /*0710*/  FFMA R23, R13, R28, R22 ;  /* 0x0000001c0d177223 */ /* 0x000fe20000000016 */
[----:B----4-:R-:W-:Y:S02]  /*0720*/  HADD2.F32 R27, -RZ, R26.H0_H0 ;  /* 0x2000001aff1b7230 */ /* 0x010fe40000004100 */
[----:B------:R-:W-:Y:S01]  /*0730*/  FFMA R22, R17, R30, R32 ;  /* 0x0000001e11167223 */ /* 0x000fe20000000020 */
[----:B------:R-:W-:-:S02]  /*0740*/  HADD2.F32 R30, -RZ, R25.H1_H1 ;  /* 0x30000019ff1e7230 */ /* 0x000fc40000004100 */
[----:B------:R-:W-:Y:S01]  /*0750*/  FMUL R32, R18, R29 ;  /* 0x0000001d12207220 */ /* 0x000fe20000400000 */
[--C-:B------:R-:W-:Y:S02]  /*0760*/  HADD2.F32 R29, -RZ, R3.reuse.H0_H0 ;  /* 0x20000003ff1d7230 */ /* 0x100fe40000004100 */
[----:B------:R-:W-:Y:S01]  /*0770*/  FMUL R28, R14, R27 ;  /* 0x0000001b0e1c7220 */ /* 0x000fe20000400000 */
[----:B------:R-:W-:Y:S01]  /*0780*/  IADD3 R27, PT, PT, R21, 0x11, RZ ;  /* 0x00000011151b7810 */ /* 0x000fe20007ffe0ff */
[----:B------:R-:W-:Y:S01]  /*0790*/  FFMA R25, R17, R30, R32 ;  /* 0x0000001e11197223 */ /* 0x000fe20000000020 */
[----:B------:R-:W-:Y:S02]  /*07a0*/  HADD2.F32 R26, -RZ, R26.H1_H1 ;  /* 0x3000001aff1a7230 */ /* 0x000fe40000004100 */
[----:B------:R-:W-:Y:S01]  /*07b0*/  FADD R29, R29, R24 ;  /* 0x000000181d1d7221 */ /* 0x000fe20000000000 */
[----:B------:R-:W-:Y:S01]  /*07c0*/  HADD2.F32 R3, -RZ, R3.H1_H1 ;  /* 0x30000003ff037230 */ /* 0x000fe20000004100 */
[----:B------:R-:W0:Y:S01]  /*07d0*/  SHFL.IDX PT, R24, R20, R27, 0x1f ;  /* 0x00001f1b14187589 */ /* 0x000e2200000e0000 */
[----:B------:R-:W-:Y:S01]  /*07e0*/  FFMA R26, R13, R26, R28 ;  /* 0x0000001a0d1a7223 */ /* 0x000fe2000000001c */
[----:B------:R-:W-:-:S02]  /*07f0*/  FADD R8, R29, R8 ;  /* 0x000000081d087221 */ /* 0x000fc40000000000 */
[----:B------:R-:W1:Y:S01]  /*0800*/  SHFL.IDX PT, R30, R19, R27, 0x1f ;  /* 0x00001f1b131e7589 */ /* 0x000e6200000e0000 */
[----:B------:R-:W-:Y:S01]  /*0810*/  FADD R10, R3, R10 ;  /* 0x0000000a030a7221 */ /* 0x000fe20000000000 */
[----:B------:R-:W-:-:S03]  /*0820*/  HADD2.F32 R3, -RZ, R9.H0_H0 ;  /* 0x20000009ff037230 */ /* 0x000fc60000004100 */
[----:B------:R-:W-:Y:S02]  /*0830*/  FADD R5, R10, R5 ;  /* 0x000000050a057221 */ /* 0x000fe40000000000 */
[----:B------:R-:W-:Y:S01]  /*0840*/  FADD R16, R3, R16 ;  /* 0x0000001003107221 */ /* 0x000fe20000000000 */
[----:B------:R-:W-:Y:S02]  /*0850*/  HADD2.F32 R3, -RZ, R12.H0_H0 ;  /* 0x2000000cff037230 */ /* 0x000fe40000004100 */
[----:B------:R-:W-:Y:S01]  /*0860*/  F2FP.F16.F32.PACK_AB R8, R5, R8 ;  /* 0x000000080508723e */ /* 0x000fe200000000ff */
[----:B------:R-:W-:Y:S02]  /*0870*/  HFMA2 R5, -RZ, RZ, 0, 0 ;  /* 0x00000000ff057431 */ /* 0x000fe400000001ff */
[----:B------:R-:W-:Y:S01]  /*0880*/  FADD R15, R16, R15 ;  /* 0x0000000f100f7221 */ /* 0x000fe20000000000 */
[----:B------:R-:W-:-:S04]  /*0890*/  FADD R26, R3, R26 ;  /* 0x0000001a031a7221 */ /* 0x000fc80000000000 */
[----:B------:R-:W-:Y:S01]  /*08a0*/  FADD R25, R26, R25 ;  /* 0x000000191a197221 */ /* 0x000fe20000000000 */
[--C-:B0-----:R-:W-:Y:S02]  /*08b0*/  HADD2.F32 R31, -RZ, R24.reuse.H0_H0 ;  /* 0x20000018ff1f7230 */ /* 0x101fe40000004100 */
[----:B------:R-:W-:-:S03]  /*08c0*/  HADD2.F32 R28, -RZ, R24.H1_H1 ;  /* 0x30000018ff1c7230 */ /* 0x000fc60000004100 */
[----:B------:R-:W-:Y:S01]  /*08d0*/  FMUL R24, R14, R31 ;  /* 0x0000001f0e187220 */ /* 0x000fe20000400000 */
[----:B-1----:R-:W-:-:S03]  /*08e0*/  HADD2.F32 R31, -RZ, R30.H0_H0 ;  /* 0x2000001eff1f7230 */ /* 0x002fc60000004100 */
[----:B------:R-:W-:Y:S01]  /*08f0*/  FFMA R28, R13, R28, R24 ;  /* 0x0000001c0d1c7223 */ /* 0x000fe20000000018 */
[----:B------:R-:W-:Y:S02]  /*0900*/  HADD2.F32 R24, -RZ, R30.H1_H1 ;  /* 0x3000001eff187230 */ /* 0x000fe40000004100 */
[----:B------:R-:W-:-:S04]  /*0910*/  FMUL R30, R18, R31 ;  /* 0x0000001f121e7220 */ /* 0x000fc80000400000 */
[----:B------:R-:W-:Y:S01]  /*0920*/  FFMA R24, R17, R24, R30 ;  /* 0x0000001811187223 */ /* 0x000fe2000000001e */
[----:B------:R-:W-:-:S05]  /*0930*/  IADD3 R30, PT, PT, R21, 0x12, RZ ;  /* 0x00000012151e7810 */ /* 0x000fca0007ffe0ff */
[----:B------:R-:W0:Y:S04]  /*0940*/  SHFL.IDX PT, R31, R20, R30, 0x1f ;  /* 0x00001f1e141f7589 */ /* 0x000e2800000e0000 */
[----:B------:R-:W1:Y:S04]  /*0950*/  SHFL.IDX PT, R33, R19, R30, 0x1f ;  /* 0x00001f1e13217589 */ /* 0x000e6800000e0000 */
[----:B------:R-:W2:Y:S04]  /*0960*/  SHFL.IDX PT, R19, R19, R35, 0x1f ;  /* 0x00001f2313137589 */ /* 0x000ea800000e0000 */
[----:B------:R-:W3:Y:S01]  /*0970*/  SHFL.IDX PT, R20, R20, R35, 0x1f ;  /* 0x00001f2314147589 */ /* 0x000ee200000e0000 */
[----:B0-----:R-:W-:-:S02]  /*0980*/  HADD2.F32 R27, -RZ, R31.H0_H0 ;  /* 0x2000001fff1b7230 */ /* 0x001fc40000004100 */
[----:B------:R-:W-:Y:S02]  /*0990*/  HADD2.F32 R32, -RZ, R31.H1_H1 ;  /* 0x3000001fff207230 */ /* 0x000fe40000004100 */
[----:B-1----:R-:W-:Y:S02]  /*09a0*/  HADD2.F32 R31, -RZ, R33.H0_H0 ;  /* 0x20000021ff1f7230 */ /* 0x002fe40000004100 */
[----:B------:R-:W-:-:S04]  /*09b0*/  FMUL R34, R14, R27 ;  /* 0x0000001b0e227220 */ /* 0x000fc80000400000 */
[----:B------:R-:W-:Y:S01]  /*09c0*/  FFMA R27, R13, R32, R34 ;  /* 0x000000200d1b7223 */ /* 0x000fe20000000022 */
[----:B------:R-:W-:Y:S01]  /*09d0*/  FMUL R34, R18, R31 ;  /* 0x0000001f12227220 */ /* 0x000fe20000400000 */
[----:B--2---:R-:W-:Y:S02]  /*09e0*/  HADD2.F32 R31, -RZ, R19.H0_H0 ;  /* 0x20000013ff1f7230 */ /* 0x004fe40000004100 */
[----:B------:R-:W-:-:S03]  /*09f0*/  HADD2.F32 R32, -RZ, R33.H1_H1 ;  /* 0x30000021ff207230 */ /* 0x000fc60000004100 */
[----:B------:R-:W-:Y:S01]  /*0a00*/  FMUL R30, R18, R31 ;  /* 0x0000001f121e7220 */ /* 0x000fe20000400000 */
[----:B------:R-:W-:Y:S02]  /*0a10*/  HADD2.F32 R18, -RZ, R19.H1_H1 ;  /* 0x30000013ff127230 */ /* 0x000fe40000004100 */
[C---:B------:R-:W-:Y:S01]  /*0a20*/  FFMA R21, R17.reuse, R32, R34 ;  /* 0x0000002011157223 */ /* 0x040fe20000000022 */
[----:B---3--:R-:W-:Y:S02]  /*0a30*/  HADD2.F32 R31, -RZ, R20.H0_H0 ;  /* 0x20000014ff1f7230 */ /* 0x008fe40000004100 */
[----:B------:R-:W-:-:S03]  /*0a40*/  FFMA R17, R17, R18, R30 ;  /* 0x0000001211117223 */ /* 0x000fc6000000001e */
[----:B------:R-:W-:Y:S01]  /*0a50*/  FMUL R18, R14, R31 ;  /* 0x0000001f0e127220 */ /* 0x000fe20000400000 */
[----:B------:R-:W-:-:S05]  /*0a60*/  HADD2.F32 R14, -RZ, R20.H1_H1 ;  /* 0x30000014ff0e7230 */ /* 0x000fca0000004100 */
[----:B------:R-:W-:Y:S01]  /*0a70*/  FFMA R18, R13, R14, R18 ;  /* 0x0000000e0d127223 */ /* 0x000fe20000000012 */
[----:B------:R-:W-:Y:S02]  /*0a80*/  HADD2.F32 R14, -RZ, R9.H1_H1 ;  /* 0x30000009ff0e7230 */ /* 0x000fe40000004100 */
[----:B------:R-:W-:Y:S02]  /*0a90*/  HADD2.F32 R9, -RZ, R12.H1_H1 ;  /* 0x3000000cff097230 */ /* 0x000fe40000004100 */
[--C-:B------:R-:W-:Y:S02]  /*0aa0*/  HADD2.F32 R12, -RZ, R11.reuse.H0_H0 ;  /* 0x2000000bff0c7230 */ /* 0x100fe40000004100 */
[----:B------:R-:W-:Y:S01]  /*0ab0*/  FADD R23, R14, R23 ;  /* 0x000000170e177221 */ /* 0x000fe20000000000 */
[----:B------:R-:W-:Y:S02]  /*0ac0*/  HADD2.F32 R11, -RZ, R11.H1_H1 ;  /* 0x3000000bff0b7230 */ /* 0x000fe40000004100 */
[----:B------:R-:W-:Y:S01]  /*0ad0*/  FADD R9, R9, R28 ;  /* 0x0000001c09097221 */ /* 0x000fe20000000000 */
[----:B------:R-:W-:Y:S01]  /*0ae0*/  FADD R12, R12, R27 ;  /* 0x0000001b0c0c7221 */ /* 0x000fe20000000000 */
[----:B------:R-:W-:Y:S01]  /*0af0*/  FADD R22, R23, R22 ;  /* 0x0000001617167221 */ /* 0x000fe20000000000 */
[----:B------:R-:W-:Y:S01]  /*0b00*/  FADD R18, R11, R18 ;  /* 0x000000120b127221 */ /* 0x000fe20000000000 */
[----:B------:R-:W-:Y:S01]  /*0b10*/  FADD R24, R9, R24 ;  /* 0x0000001809187221 */ /* 0x000fe20000000000 */
[----:B------:R-:W-:-:S02]  /*0b20*/  FADD R12, R12, R21 ;  /* 0x000000150c0c7221 */ /* 0x000fc40000000000 */
[----:B------:R-:W-:Y:S01]  /*0b30*/  FADD R17, R18, R17 ;  /* 0x0000001112117221 */ /* 0x000fe20000000000 */
[----:B------:R-:W-:Y:S02]  /*0b40*/  F2FP.F16.F32.PACK_AB R15, R22, R15 ;  /* 0x0000000f160f723e */ /* 0x000fe400000000ff */
[----:B------:R-:W-:Y:S02]  /*0b50*/  F2FP.F16.F32.PACK_AB R10, R24, R25 ;  /* 0x00000019180a723e */ /* 0x000fe400000000ff */
[----:B------:R-:W-:Y:S01]  /*0b60*/  F2FP.F16.F32.PACK_AB R12, R17, R12 ;  /* 0x0000000c110c723e */ /* 0x000fe200000000ff */
[----:B------:R-:W-:Y:S06]  /*0b70*/  RET.REL.NODEC R4 `(_Z6m8nnk4PK6__halfS1_PS_) ;  /* 0xfffffff404207950 */ /* 0x000fec0003c3ffff */
        .weak           $__internal_1_$__cuda_sm_8x_mma_row_row_f16_f16_f16_f16
        .type           $__internal_1_$__cuda_sm_8x_mma_row_row_f16_f16_f16_f16,@function
        .size           $__internal_1_$__cuda_sm_8x_mma_row_row_f16_f16_f16_f16,($__internal_2_$__cuda_sm_8x_mma_shfl_f16 - $__internal_1_$__cuda_sm_8x_mma_row_row_f16_f16_f16_f16)
$__internal_1_$__cuda_sm_8x_mma_row_row_f16_f16_f16_f16:
[----:B------:R-:W-:Y:S02]  /*0b80*/  MOV R3, R5 ;  /* 0x0000000500037202 */ /* 0x000fe40000000f00 */
[----:B------:R-:W-:Y:S02]  /*0b90*/  MOV R4, R8 ;  /* 0x0000000800047202 */ /* 0x000fe40000000f00 */
[----:B------:R-:W-:Y:S02]  /*0ba0*/  MOV R12, R10 ;  /* 0x0000000a000c7202 */ /* 0x000fe40000000f00 */
[----:B------:R-:W-:-:S07]  /*0bb0*/  MOV R21, 0xbd0 ;  /* 0x00000bd000157802 */ /* 0x000fce0000000f00 */
[----:B------:R-:W-:Y:S05]  /*0bc0*/  CALL.REL.NOINC `($__internal_2_$__cuda_sm_8x_mma_shfl_f16) ;  /* 0x0000000000307944 */ /* 0x000fea0003c00000 */
[----:B------:R-:W-:Y:S01]  /*0bd0*/  MOV R13, R3 ;  /* 0x00000003000d7202 */ /* 0x000fe20000000f00 */
[----:B------:R-:W-:Y:S01]  /*0be0*/  HFMA2 R3, -RZ, RZ, 0, 0 ;  /* 0x00000000ff037431 */ /* 0x000fe200000001ff */
[----:B------:R-:W-:Y:S01]  /*0bf0*/  MOV R17, R4 ;  /* 0x0000000400117202 */ /* 0x000fe20000000f00 */
[----:B------:R-:W-:Y:S01]  /*0c00*/  HFMA2 R12, -RZ, RZ, 0, 0 ;  /* 0x00000000ff0c7431 */ /* 0x000fe200000001ff */
[----:B------:R-:W-:Y:S02]  /*0c10*/  MOV R9, RZ ;  /* 0x000000ff00097202 */ /* 0x000fe40000000f00 */
[----:B------:R-:W-:Y:S02]  /*0c20*/  MOV R11, RZ ;  /* 0x000000ff000b7202 */ /* 0x000fe40000000f00 */
[----:B------:R-:W-:-:S07]  /*0c30*/  MOV R4, 0xc50 ;  /* 0x00000c5000047802 */ /* 0x000fce0000000f00 */
[----:B------:R-:W-:Y:S05]  /*0c40*/  CALL.REL.NOINC `($__internal_0_$__cuda_sm_8x_mma_row_col_f16_f16_f16_f16) ;  /* 0xfffffff400e07944 */ /* 0x000fea0003c3ffff */
[----:B------:R-:W-:Y:S01]  /*0c50*/  HFMA2 R3, -RZ, RZ, 0, 0 ;  /* 0x00000000ff037431 */ /* 0x000fe200000001ff */
[----:B------:R-:W-:Y:S02]  /*0c60*/  MOV R4, R8 ;  /* 0x0000000800047202 */ /* 0x000fe40000000f00 */
[----:B------:R-:W-:Y:S01]  /*0c70*/  MOV R8, R15 ;  /* 0x0000000f00087202 */ /* 0x000fe20000000f00 */
[----:B------:R-:W-:Y:S06]  /*0c80*/  RET.REL.NODEC R2 `(_Z6m8nnk4PK6__halfS1_PS_) ;  /* 0xfffffff002dc7950 */ /* 0x000fec0003c3ffff */
        .weak           $__internal_2_$__cuda_sm_8x_mma_shfl_f16
        .type           $__internal_2_$__cuda_sm_8x_mma_shfl_f16,@function
        .size           $__internal_2_$__cuda_sm_8x_mma_shfl_f16,(.L_x_7 - $__internal_2_$__cuda_sm_8x_mma_shfl_f16)
$__internal_2_$__cuda_sm_8x_mma_shfl_f16:
[----:B------:R-:W0:Y:S01]  /*0c90*/  S2R R17, SR_LANEID ;  /* 0x0000000000117919 */ /* 0x000e220000000000 */
[C-C-:B------:R-:W-:Y:S02]  /*0ca0*/  PRMT R14, R12.reuse, 0x7632, R12.reuse ;  /* 0x000076320c0e7816 */ /* 0x140fe4000000000c */
[----:B------:R-:W-:Y:S02]  /*0cb0*/  PRMT R12, R12, 0x5410, R12 ;  /* 0x000054100c0c7816 */ /* 0x000fe4000000000c */
[C-C-:B------:R-:W-:Y:S02]  /*0cc0*/  PRMT R8, R9.reuse, 0x5410, R9.reuse ;  /* 0x0000541009087816 */ /* 0x140fe40000000009 */
[----:B------:R-:W-:Y:S02]  /*0cd0*/  PRMT R10, R9, 0x7632, R9 ;  /* 0x00007632090a7816 */ /* 0x000fe40000000009 */
[C---:B0-----:R-:W-:Y:S02]  /*0ce0*/  LOP3.LUT R5, R17.reuse, 0x1, RZ, 0x3c, !PT ;  /* 0x0000000111057812 */ /* 0x041fe400078e3cff */
[----:B------:R-:W-:-:S02]  /*0cf0*/  LOP3.LUT R16, R17, 0x1, RZ, 0xc0, !PT ;  /* 0x0000000111107812 */ /* 0x000fc400078ec0ff */
[----:B------:R-:W-:Y:S01]  /*0d00*/  LOP3.LUT R18, R17, 0x2, RZ, 0x3c, !PT ;  /* 0x0000000211127812 */ /* 0x000fe200078e3cff */
[----:B------:R-:W0:Y:S01]  /*0d10*/  SHFL.IDX PT, R15, R14, R5, 0x1f ;  /* 0x00001f050e0f7589 */ /* 0x000e2200000e0000 */
[----:B------:R-:W-:-:S03]  /*0d20*/  ISETP.NE.U32.AND P0, PT, R16, 0x1, PT ;  /* 0x000000011000780c */ /* 0x000fc60003f05070 */
[----:B------:R-:W1:Y:S04]  /*0d30*/  SHFL.IDX PT, R13, R12, R5, 0x1f ;  /* 0x00001f050c0d7589 */ /* 0x000e6800000e0000 */
[----:B------:R-:W2:Y:S04]  /*0d40*/  SHFL.IDX PT, R11, R10, R5, 0x1f ;  /* 0x00001f050a0b7589 */ /* 0x000ea800000e0000 */
[----:B------:R3:W4:Y:S01]  /*0d50*/  SHFL.IDX PT, R9, R8, R5, 0x1f ;  /* 0x00001f0508097589 */ /* 0x00072200000e0000 */
[----:B0-----:R-:W-:Y:S02]  /*0d60*/  SEL R15, R15, R12, !P0 ;  /* 0x0000000c0f0f7207 */ /* 0x001fe40004000000 */
[----:B-1----:R-:W-:-:S03]  /*0d70*/  SEL R16, R14, R13, !P0 ;  /* 0x0000000d0e107207 */ /* 0x002fc60004000000 */
[----:B------:R-:W0:Y:S01]  /*0d80*/  SHFL.IDX PT, R14, R15, R18, 0x1f ;  /* 0x00001f120f0e7589 */ /* 0x000e2200000e0000 */
[----:B--2---:R-:W-:-:S03]  /*0d90*/  SEL R11, R11, R8, !P0 ;  /* 0x000000080b0b7207 */ /* 0x004fc60004000000 */
[----:B------:R-:W1:Y:S01]  /*0da0*/  SHFL.IDX PT, R12, R16, R18, 0x1f ;  /* 0x00001f12100c7589 */ /* 0x000e6200000e0000 */
[----:B---3--:R-:W-:Y:S02]  /*0db0*/  SHF.R.U32.HI R8, RZ, 0x1, R17 ;  /* 0x00000001ff087819 */ /* 0x008fe40000011611 */
[----:B----4-:R-:W-:Y:S02]  /*0dc0*/  SEL R13, R10, R9, !P0 ;  /* 0x000000090a0d7207 */ /* 0x010fe40004000000 */
[----:B------:R-:W2:Y:S01]  /*0dd0*/  SHFL.IDX PT, R10, R11, R18, 0x1f ;  /* 0x00001f120b0a7589 */ /* 0x000ea200000e0000 */
[----:B------:R-:W-:-:S03]  /*0de0*/  LOP3.LUT R8, R8, 0x1, RZ, 0xc0, !PT ;  /* 0x0000000108087812 */ /* 0x000fc600078ec0ff */
[----:B------:R-:W3:Y:S01]  /*0df0*/  SHFL.IDX PT, R5, R13, R18, 0x1f ;  /* 0x00001f120d057589 */ /* 0x000ee200000e0000 */
[----:B------:R-:W-:Y:S02]  /*0e00*/  ISETP.NE.U32.AND P0, PT, R8, 0x1, PT ;  /* 0x000000010800780c */ /* 0x000fe40003f05070 */
[----:B------:R-:W-:Y:S02]  /*0e10*/  MOV R8, R21 ;  /* 0x0000001500087202 */ /* 0x000fe40000000f00 */
[----:B0-----:R-:W-:Y:S02]  /*0e20*/  SEL R14, R14, R11, !P0 ;  /* 0x0000000b0e0e7207 */ /* 0x001fe40004000000 */
[----:B-1----:R-:W-:-:S04]  /*0e30*/  SEL R9, R12, R13, !P0 ;  /* 0x0000000d0c097207 */ /* 0x002fc80004000000 */
[----:B------:R-:W-:Y:S01]  /*0e40*/  PRMT R20, R14, 0x5410, R9 ;  /* 0x000054100e147816 */ /* 0x000fe20000000009 */
[----:B------:R-:W-:Y:S01]  /*0e50*/  HFMA2 R9, -RZ, RZ, 0, 0 ;  /* 0x00000000ff097431 */ /* 0x000fe200000001ff */
[----:B--2---:R-:W-:Y:S02]  /*0e60*/  SEL R10, R15, R10, !P0 ;  /* 0x0000000a0f0a7207 */ /* 0x004fe40004000000 */
[----:B---3--:R-:W-:-:S04]  /*0e70*/  SEL R5, R16, R5, !P0 ;  /* 0x0000000510057207 */ /* 0x008fc80004000000 */
[----:B------:R-:W-:Y:S01]  /*0e80*/  PRMT R19, R10, 0x5410, R5 ;  /* 0x000054100a137816 */ /* 0x000fe20000000005 */
[----:B------:R-:W-:Y:S06]  /*0e90*/  RET.REL.NODEC R8 `(_Z6m8nnk4PK6__halfS1_PS_) ;  /* 0xfffffff008587950 */ /* 0x000fec0003c3ffff */
.L_x_2:
        /* <DEDUP_REMOVED lines=14> */
.L_x_7:


//--------------------- .text._Z4SAddPKfS0_Pf     --------------------------
	.section	.text._Z4SAddPKfS0_Pf,"ax",@progbits
	.align	128
        .global         _Z4SAddPKfS0_Pf
        .type           _Z4SAddPKfS0_Pf,@function
        .size           _Z4SAddPKfS0_Pf,(.L_x_10 - _Z4SAddPKfS0_Pf)
        .other          _Z4SAddPKfS0_Pf,@"STO_CUDA_ENTRY STV_DEFAULT"
_Z4SAddPKfS0_Pf:
.text._Z4SAddPKfS0_Pf:
[----:B------:R-:W-:Y:S01]  /*0000*/  LDC R1, c[0x0][0x37c] ;  /* 0x0000df00ff017b82 */ /* 0x000fe20000000800 */
[----:B------:R-:W0:Y:S07]  /*0010*/  S2R R6, SR_TID.X ;  /* 0x0000000000067919 */ /* 0x000e2e0000002100 */
[----:B------:R-:W0:Y:S01]  /*0020*/  S2UR UR4, SR_CTAID.X ;  /* 0x00000000000479c3 */ /* 0x000e220000002500 */
[----:B------:R-:W1:Y:S07]  /*0030*/  LDCU.64 UR8, c[0x0][0x358] ;  /* 0x00006b00ff0877ac */ /* 0x000e6e0008000a00 */
[----:B------:R-:W0:Y:S08]  /*0040*/  LDC R7, c[0x0][0x360] ;  /* 0x0000d800ff077b82 */ /* 0x000e300000000800 */
[----:B------:R-:W2:Y:S08]  /*0050*/  LDC.64 R2, c[0x0][0x380] ;  /* 0x0000e000ff027b82 */ /* 0x000eb00000000a00 */
[----:B------:R-:W3:Y:S01]  /*0060*/  LDC.64 R4, c[0x0][0x388] ;  /* 0x0000e200ff047b82 */ /* 0x000ee20000000a00 */
[----:B0-----:R-:W-:-:S04]  /*0070*/  IMAD R7, R7, UR4, R6 ;  /* 0x0000000407077c24 */ /* 0x001fc8000f8e0206 */
[----:B--2---:R-:W-:-:S05]  /*0080*/  IMAD.WIDE R2, R7, 0x4, R2 ;  /* 0x0000000407027825 */ /* 0x004fca00078e0202 */
[----:B-1----:R0:W2:Y:S01]  /*0090*/  LDG.E.CONSTANT R0, desc[UR8][R2.64] ;  /* 0x0000000802007981 */ /* 0x0020a2000c1e9900 */
[----:B---3--:R-:W-:-:S06]  /*00a0*/  IMAD.WIDE R4, R7, 0x4, R4 ;  /* 0x0000000407047825 */ /* 0x008fcc00078e0204 */
[----:B------:R-:W3:Y:S01]  /*00b0*/  LDG.E.CONSTANT R4, desc[UR8][R4.64] ;  /* 0x0000000804047981 */ /* 0x000ee2000c1e9900 */
[----:B------:R-:W1:Y:S01]  /*00c0*/  S2UR UR6, SR_CgaCtaId ;  /* 0x00000000000679c3 */ /* 0x000e620000008800 */
[----:B------:R-:W-:Y:S02]  /*00d0*/  UMOV UR4, 0x400 ;  /* 0x0000040000047882 */ /* 0x000fe40000000000 */
[----:B------:R-:W-:Y:S01]  /*00e0*/  UIADD3 UR5, UPT, UPT, UR4, 0x80, URZ ;  /* 0x0000008004057890 */ /* 0x000fe2000fffe0ff */
[----:B------:R-:W-:-:S04]  /*00f0*/  SHF.L.U32 R6, R6, 0x2, RZ ;  /* 0x0000000206067819 */ /* 0x000fc800000006ff */
[----:B------:R-:W-:Y:S01]  /*0100*/  LOP3.LUT R9, R6, 0x7c, RZ, 0xc0, !PT ;  /* 0x0000007c06097812 */ /* 0x000fe200078ec0ff */
[----:B0-----:R-:W0:Y:S01]  /*0110*/  LDC.64 R2, c[0x0][0x390] ;  /* 0x0000e400ff027b82 */ /* 0x001e220000000a00 */
[----:B-1----:R-:W-:Y:S02]  /*0120*/  ULEA UR4, UR6, UR4, 0x18 ;  /* 0x0000000406047291 */ /* 0x002fe4000f8ec0ff */
[----:B------:R-:W-:Y:S01]  /*0130*/  ULEA UR5, UR6, UR5, 0x18 ;  /* 0x0000000506057291 */ /* 0x000fe2000f8ec0ff */
[----:B0-----:R-:W-:-:S06]  /*0140*/  IMAD.WIDE R2, R7, 0x4, R2 ;  /* 0x0000000407027825 */ /* 0x001fcc00078e0202 */
[----:B--2---:R-:W-:Y:S04]  /*0150*/  STS [R9+UR4], R0 ;  /* 0x0000000009007988 */ /* 0x004fe80008000804 */
[----:B---3--:R-:W-:Y:S01]  /*0160*/  STS [R9+UR5], R4 ;  /* 0x0000000409007988 */ /* 0x008fe20008000805 */
[----:B------:R-:W-:Y:S06]  /*0170*/  BAR.SYNC.DEFER_BLOCKING 0x0 ;  /* 0x0000000000007b1d */ /* 0x000fec0000010000 */
[----:B------:R-:W-:Y:S04]  /*0180*/  LDS R5, [R9+UR4] ;  /* 0x0000000409057984 */ /* 0x000fe80008000800 */
[----:B------:R-:W0:Y:S02]  /*0190*/  LDS R6, [R9+UR5] ;  /* 0x0000000509067984 */ /* 0x000e240008000800 */
[----:B0-----:R-:W-:-:S05]  /*01a0*/  FADD R5, R5, R6 ;  /* 0x0000000605057221 */ /* 0x001fca0000000000 */
[----:B------:R-:W-:Y:S01]  /*01b0*/  STG.E desc[UR8][R2.64], R5 ;  /* 0x0000000502007986 */ /* 0x000fe2000c101908 */
[----:B------:R-:W-:Y:S05]  /*01c0*/  EXIT ;  /* 0x000000000000794d */ /* 0x000fea0003800000 */
.L_x_3:
        /* <DEDUP_REMOVED lines=11> */
.L_x_10:


//--------------------- .text._Z4HAddPK6__halfS1_PS_ --------------------------
	.section	.text._Z4HAddPK6__halfS1_PS_,"ax",@progbits
	.align	128
        .global         _Z4HAddPK6__halfS1_PS_
        .type           _Z4HAddPK6__halfS1_PS_,@function
        .size           _Z4HAddPK6__halfS1_PS_,(.L_x_11 - _Z4HAddPK6__halfS1_PS_)
        .other          _Z4HAddPK6__halfS1_PS_,@"STO_CUDA_ENTRY STV_DEFAULT"
_Z4HAddPK6__halfS1_PS_:
.text._Z4HAddPK6__halfS1_PS_:
[----:B------:R-:W-:Y:S01]  /*0000*/  LDC R1, c[0x0][0x37c] ;  /* 0x0000df00ff017b82 */ /* 0x000fe20000000800 */
[----:B------:R-:W0:Y:S07]  /*0010*/  S2R R9, SR_TID.X ;  /* 0x0000000000097919 */ /* 0x000e2e0000002100 */
[----:B------:R-:W0:Y:S01]  /*0020*/  S2UR UR6, SR_CTAID.X ;  /* 0x00000000000679c3 */ /* 0x000e220000002500 */
[----:B------:R-:W1:Y:S07]  /*0030*/  LDCU.64 UR4, c[0x0][0x358] ;  /* 0x00006b00ff0477ac */ /* 0x000e6e0008000a00 */
[----:B------:R-:W0:Y:S08]  /*0040*/  LDC R0, c[0x0][0x360] ;  /* 0x0000d800ff007b82 */ /* 0x000e300000000800 */
[----:B------:R-:W2:Y:S08]  /*0050*/  LDC.64 R2, c[0x0][0x380] ;  /* 0x0000e000ff027b82 */ /* 0x000eb00000000a00 */
[----:B------:R-:W3:Y:S01]  /*0060*/  LDC.64 R4, c[0x0][0x388] ;  /* 0x0000e200ff047b82 */ /* 0x000ee20000000a00 */
[----:B0-----:R-:W-:-:S07]  /*0070*/  IMAD R9, R0, UR6, R9 ;  /* 0x0000000600097c24 */ /* 0x001fce000f8e0209 */
[----:B------:R-:W0:Y:S01]  /*0080*/  LDC.64 R6, c[0x0][0x390] ;  /* 0x0000e400ff067b82 */ /* 0x000e220000000a00 */
[----:B--2---:R-:W-:-:S06]  /*0090*/  IMAD.WIDE R2, R9, 0x2, R2 ;  /* 0x0000000209027825 */ /* 0x004fcc00078e0202 */
[----:B-1----:R-:W2:Y:S01]  /*00a0*/  LDG.E.U16.CONSTANT R2, desc[UR4][R2.64] ;  /* 0x0000000402027981 */ /* 0x002ea2000c1e9500 */
[----:B---3--:R-:W-:-:S06]  /*00b0*/  IMAD.WIDE R4, R9, 0x2, R4 ;  /* 0x0000000209047825 */ /* 0x008fcc00078e0204 */
[----:B------:R-:W2:Y:S01]  /*00c0*/  LDG.E.U16.CONSTANT R5, desc[UR4][R4.64] ;  /* 0x0000000404057981 */ /* 0x000ea2000c1e9500 */
[----:B0-----:R-:W-:-:S04]  /*00d0*/  IMAD.WIDE R6, R9, 0x2, R6 ;  /* 0x0000000209067825 */ /* 0x001fc800078e0206 */
[----:B--2---:R-:W-:-:S05]  /*00e0*/  HADD2 R5, R2.H0_H0, R5.H0_H0 ;  /* 0x2000000502057230 */ /* 0x004fca0000000800 */
[----:B------:R-:W-:Y:S01]  /*00f0*/  STG.E.U16 desc[UR4][R6.64], R5 ;  /* 0x0000000506007986 */ /* 0x000fe2000c101504 */
[----:B------:R-:W-:Y:S05]  /*0100*/  EXIT ;  /* 0x000000000000794d */ /* 0x000fea0003800000 */
.L_x_4:
        /* <DEDUP_REMOVED lines=15> */
.L_x_11:


//--------------------- .nv.global.init           --------------------------
	.section	.nv.global.init,"aw",@progbits
.nv.global.init:
	.type		$str,@object
	.size		$str,(.L_0 - $str)
$str:
        /*0000*/ 	.byte	0x54, 0x69, 0x64, 0x3a, 0x20, 0x25, 0x64, 0x2c, 0x20, 0x56, 0x61, 0x6c, 0x75, 0x65, 0x3a, 0x20
        /*0010*/ 	.byte	0x25, 0x66, 0x2c, 0x20, 0x25, 0x66, 0x2c, 0x20, 0x25, 0x66, 0x2c, 0x20, 0x20, 0x25, 0x66, 0x0a
        /*0020*/ 	.byte	0x00
.L_0:


//--------------------- .nv.shared.reserved.0     --------------------------
	.section	.nv.shared.reserved.0,"aw",@nobits
	.weak		__nv_reservedSMEM_offset_0_alias
	.size		__nv_reservedSMEM_offset_0_alias, 0, 64
	.other		__nv_reservedSMEM_offset_0_alias,@"STO_CUDA_RESERVED_SHARED STV_DEFAULT"
__nv_reservedSMEM_offset_0_alias:
	.zero		0
	.zero		64


//--------------------- .nv.shared._Z6m8nnk4PK6__halfS1_PS_ --------------------------
	.section	.nv.shared._Z6m8nnk4PK6__halfS1_PS_,"aw",@nobits
	.sectionflags	@""
	.align	2
.nv.shared._Z6m8nnk4PK6__halfS1_PS_:
	.zero		1280


//--------------------- .nv.shared._Z4SAddPKfS0_Pf --------------------------
	.section	.nv.shared._Z4SAddPKfS0_Pf,"aw",@nobits
	.sectionflags	@""
	.align	4
.nv.shared._Z4SAddPKfS0_Pf:
	.zero		1280


//--------------------- .nv.constant0._Z4WMMAPK6__halfS1_Pf --------------------------
	.section	.nv.constant0._Z4WMMAPK6__halfS1_Pf,"a",@progbits
	.sectionflags	@""
	.align	4
.nv.constant0._Z4WMMAPK6__halfS1_Pf:
	.zero		920


//--------------------- .nv.constant0._Z6m8nnk4PK6__halfS1_PS_ --------------------------
	.section	.nv.constant0._Z6m8nnk4PK6__halfS1_PS_,"a",@progbits
	.sectionflags	@""
	.align	4
.nv.constant0._Z6m8nnk4PK6__halfS1_PS_:
	.zero		920


//--------------------- .nv.constant0._Z4SAddPKfS0_Pf --------------------------
	.section	.nv.constant0._Z4SAddPKfS0_Pf,"a",@progbits
	.sectionflags	@""
	.align	4
.nv.constant0._Z4SAddPKfS0_Pf:
	.zero		920


//--------------------- .nv.constant0._Z4HAddPK6__halfS1_PS_ --------------------------
	.section	.nv.constant0._Z4HAddPK6__halfS1_PS_,"a",@progbits
	.sectionflags	@""
	.align	4
.nv.constant0._Z4HAddPK6__halfS1_PS_:
	.zero		920


//--------------------- SYMBOLS --------------------------

	.type		.nv.reservedSmem.offset0,@object
	.size		.nv.reservedSmem.offset0,0x4
	.type		.nv.reservedSmem.cap,@object
	.size		.nv.reservedSmem.cap,0x4
	.type		vprintf,@function
